// auto-generated by cutlass_sweep.gemm — config: {"arch": "sm_90", "cluster_m": 1, "cluster_n": 1, "dtype": "tf32", "dtype_b": "tf32", "layout": "nt", "stages": 4, "tile_k": 64, "tile_m": 128, "tile_n": 128}
#include "cutlass/cutlass.h"
#include "cutlass/gemm/collective/collective_builder.hpp"
#include "cutlass/gemm/device/gemm_universal_adapter.h"
#include "cutlass/gemm/kernel/gemm_universal.hpp"
#include "cutlass/epilogue/collective/collective_builder.hpp"

using ElemA = cutlass::tfloat32_t;
using ElemB = cutlass::tfloat32_t;
using ElemCD = cutlass::tfloat32_t;
using Acc  = float;
using TileShape    = cute::Shape<cute::_128, cute::_128, cute::_64>;
using ClusterShape = cute::Shape<cute::_1, cute::_1, cute::_1>;

using CollectiveEpilogue = typename cutlass::epilogue::collective::CollectiveBuilder<
    cutlass::arch::Sm90, cutlass::arch::OpClassTensorOp,
    TileShape, ClusterShape,
    cutlass::epilogue::collective::EpilogueTileAuto,
    Acc, Acc,
    ElemCD, cutlass::layout::RowMajor, 128 / cutlass::sizeof_bits<ElemCD>::value,
    ElemCD, cutlass::layout::RowMajor, 128 / cutlass::sizeof_bits<ElemCD>::value,
    cutlass::epilogue::collective::EpilogueScheduleAuto
  >::CollectiveOp;

using CollectiveMainloop = typename cutlass::gemm::collective::CollectiveBuilder<
    cutlass::arch::Sm90, cutlass::arch::OpClassTensorOp,
    ElemA, cutlass::layout::RowMajor, 128 / cutlass::sizeof_bits<ElemA>::value,
    ElemB, cutlass::layout::ColumnMajor, 128 / cutlass::sizeof_bits<ElemB>::value,
    Acc,
    TileShape, ClusterShape,
    cutlass::gemm::collective::StageCount<4>,
    cutlass::gemm::collective::KernelScheduleAuto
  >::CollectiveOp;

using GemmKernel = cutlass::gemm::kernel::GemmUniversal<
    cute::Shape<int,int,int,int>,
    CollectiveMainloop,
    CollectiveEpilogue
>;
using Gemm = cutlass::gemm::device::GemmUniversalAdapter<GemmKernel>;

// Force the device kernel symbol into the cubin without needing a host main.
auto* _anchor = &cutlass::device_kernel<GemmKernel>;


// ===== COMPILED SASS (sm_90a) =====

	.target	sm_90a

	.elftype	@"ET_EXEC"


//--------------------- .note.nv.tkinfo           --------------------------
	.section	.note.nv.tkinfo,"",@"SHT_NOTE"
	.sectionflags	@"SHF_NOTE_NV_TKINFO"
	.tkinfo
        /*0018*/ 	.word	0x00000002
        /*0030*/ 	.string	""
        /*0030*/ 	.string	"ptxas"
        /*0030*/ 	.string	"Cuda compilation tools, release 13.0, V13.0.88"
        /*0030*/ 	.string	"Build cuda_13.0.r13.0/compiler.36424714_0"
        /*0030*/ 	.string	"-arch sm_90a -m 64 "



//--------------------- .note.nv.cuinfo           --------------------------
	.section	.note.nv.cuinfo,"",@"SHT_NOTE"
	.sectionflags	@"SHF_NOTE_NV_CUINFO"
        /*0018*/ 	.short	0x0002
        /*001a*/ 	.short	0x005a
        /*001c*/ 	.short	0x0082
	.zero		2


//--------------------- .nv.info                  --------------------------
	.section	.nv.info,"",@"SHT_CUDA_INFO"
	.align	4


	//----- nvinfo : EIATTR_REGCOUNT
	.align		4
        /*0000*/ 	.byte	0x04, 0x2f
        /*0002*/ 	.short	(.L_15 - .L_14)
	.align		4
.L_14:
        /*0004*/ 	.word	index@(_ZN7cutlass13device_kernelINS_4gemm6kernel13GemmUniversalIN4cute5tupleIJiiiiEEENS1_10collective13CollectiveMmaINS1_34MainloopSm90TmaGmmaWarpSpecializedILi4ENS5_IJNS4_1CILi1EEESB_SB_EEENS1_35KernelTmaWarpSpecializedCooperativeEEENS5_IJNSA_ILi128EEESF_NSA_ILi64EEEEEENS_10tfloat32_tENS5_IJlSB_lEEESI_SJ_NS4_8TiledMMAINS4_8MMA_AtomIJNS4_4SM904GMMA30MMA_64x128x8_F32TF32TF32_SS_TNILNSN_7ScaleInE1ELSP_1EEEEEENS4_6LayoutINS5_IJNSA_ILi2EEESB_SB_EEENS5_IJSB_NSA_ILi0EEESV_EEEEENS5_IJNS4_10UnderscoreESY_SY_EEEEENS4_13SM90_TMA_LOADENS4_14ComposedLayoutINS4_7SwizzleILi3ELi4ELi3EEENS4_18smem_ptr_flag_bitsILi32EEENSS_INS5_IJNSA_ILi8EEENSA_ILi32EEEEEENS5_IJS18_SB_EEEEEEEvNS4_8identityES11_S1C_vS1D_EENS_8epilogue10collective6detail29Sm90TmaWarpSpecializedAdapterINS1G_15DefaultEpilogueISI_SJ_SJ_NS1F_6thread17LinearCombinationISI_Li1EffLNS1K_9ScaleType4KindE0ELNS_15FloatRoundStyleE2ESI_EENS1_15EpilogueDefaultEEEEEvvEEEEvNT_6ParamsE)
        /*0008*/ 	.word	0x000000a8


	//----- nvinfo : EIATTR_FRAME_SIZE
	.align		4
.L_15:
        /*000c*/ 	.byte	0x04, 0x11
        /*000e*/ 	.short	(.L_17 - .L_16)
	.align		4
.L_16:
        /*0010*/ 	.word	index@(_ZN7cutlass13device_kernelINS_4gemm6kernel13GemmUniversalIN4cute5tupleIJiiiiEEENS1_10collective13CollectiveMmaINS1_34MainloopSm90TmaGmmaWarpSpecializedILi4ENS5_IJNS4_1CILi1EEESB_SB_EEENS1_35KernelTmaWarpSpecializedCooperativeEEENS5_IJNSA_ILi128EEESF_NSA_ILi64EEEEEENS_10tfloat32_tENS5_IJlSB_lEEESI_SJ_NS4_8TiledMMAINS4_8MMA_AtomIJNS4_4SM904GMMA30MMA_64x128x8_F32TF32TF32_SS_TNILNSN_7ScaleInE1ELSP_1EEEEEENS4_6LayoutINS5_IJNSA_ILi2EEESB_SB_EEENS5_IJSB_NSA_ILi0EEESV_EEEEENS5_IJNS4_10UnderscoreESY_SY_EEEEENS4_13SM90_TMA_LOADENS4_14ComposedLayoutINS4_7SwizzleILi3ELi4ELi3EEENS4_18smem_ptr_flag_bitsILi32EEENSS_INS5_IJNSA_ILi8EEENSA_ILi32EEEEEENS5_IJS18_SB_EEEEEEEvNS4_8identityES11_S1C_vS1D_EENS_8epilogue10collective6detail29Sm90TmaWarpSpecializedAdapterINS1G_15DefaultEpilogueISI_SJ_SJ_NS1F_6thread17LinearCombinationISI_Li1EffLNS1K_9ScaleType4KindE0ELNS_15FloatRoundStyleE2ESI_EENS1_15EpilogueDefaultEEEEEvvEEEEvNT_6ParamsE)
        /*0014*/ 	.word	0x00000000


	//----- nvinfo : EIATTR_MIN_STACK_SIZE
	.align		4
.L_17:
        /*0018*/ 	.byte	0x04, 0x12
        /*001a*/ 	.short	(.L_19 - .L_18)
	.align		4
.L_18:
        /*001c*/ 	.word	index@(_ZN7cutlass13device_kernelINS_4gemm6kernel13GemmUniversalIN4cute5tupleIJiiiiEEENS1_10collective13CollectiveMmaINS1_34MainloopSm90TmaGmmaWarpSpecializedILi4ENS5_IJNS4_1CILi1EEESB_SB_EEENS1_35KernelTmaWarpSpecializedCooperativeEEENS5_IJNSA_ILi128EEESF_NSA_ILi64EEEEEENS_10tfloat32_tENS5_IJlSB_lEEESI_SJ_NS4_8TiledMMAINS4_8MMA_AtomIJNS4_4SM904GMMA30MMA_64x128x8_F32TF32TF32_SS_TNILNSN_7ScaleInE1ELSP_1EEEEEENS4_6LayoutINS5_IJNSA_ILi2EEESB_SB_EEENS5_IJSB_NSA_ILi0EEESV_EEEEENS5_IJNS4_10UnderscoreESY_SY_EEEEENS4_13SM90_TMA_LOADENS4_14ComposedLayoutINS4_7SwizzleILi3ELi4ELi3EEENS4_18smem_ptr_flag_bitsILi32EEENSS_INS5_IJNSA_ILi8EEENSA_ILi32EEEEEENS5_IJS18_SB_EEEEEEEvNS4_8identityES11_S1C_vS1D_EENS_8epilogue10collective6detail29Sm90TmaWarpSpecializedAdapterINS1G_15DefaultEpilogueISI_SJ_SJ_NS1F_6thread17LinearCombinationISI_Li1EffLNS1K_9ScaleType4KindE0ELNS_15FloatRoundStyleE2ESI_EENS1_15EpilogueDefaultEEEEEvvEEEEvNT_6ParamsE)
        /*0020*/ 	.word	0x00000000
.L_19:


//--------------------- .nv.compat                --------------------------
	.section	.nv.compat,"",@"SHT_CUDA_COMPAT_INFO"
	.align	4
        /*0000*/ 	.byte	0x02, 0x09, 0x01, 0x00, 0x02, 0x02, 0x04, 0x00, 0x02, 0x05, 0x05, 0x00, 0x03, 0x07, 0x01, 0x01
        /*0010*/ 	.byte	0x02, 0x03, 0x01, 0x00, 0x02, 0x06, 0x01, 0x00, 0x04, 0x0b, 0x08, 0x00, 0x00, 0x00, 0x00, 0x00
        /*0020*/ 	.byte	0x00, 0x00, 0x00, 0x00


//--------------------- .nv.info._ZN7cutlass13device_kernelINS_4gemm6kernel13GemmUniversalIN4cute5tupleIJiiiiEEENS1_10collective13CollectiveMmaINS1_34MainloopSm90TmaGmmaWarpSpecializedILi4ENS5_IJNS4_1CILi1EEESB_SB_EEENS1_35KernelTmaWarpSpecializedCooperativeEEENS5_IJNSA_ILi128EEESF_NSA_ILi64EEEEEENS_10tfloat32_tENS5_IJlSB_lEEESI_SJ_NS4_8TiledMMAINS4_8MMA_AtomIJNS4_4SM904GMMA30MMA_64x128x8_F32TF32TF32_SS_TNILNSN_7ScaleInE1ELSP_1EEEEEENS4_6LayoutINS5_IJNSA_ILi2EEESB_SB_EEENS5_IJSB_NSA_ILi0EEESV_EEEEENS5_IJNS4_10UnderscoreESY_SY_EEEEENS4_13SM90_TMA_LOADENS4_14ComposedLayoutINS4_7SwizzleILi3ELi4ELi3EEENS4_18smem_ptr_flag_bitsILi32EEENSS_INS5_IJNSA_ILi8EEENSA_ILi32EEEEEENS5_IJS18_SB_EEEEEEEvNS4_8identityES11_S1C_vS1D_EENS_8epilogue10collective6detail29Sm90TmaWarpSpecializedAdapterINS1G_15DefaultEpilogueISI_SJ_SJ_NS1F_6thread17LinearCombinationISI_Li1EffLNS1K_9ScaleType4KindE0ELNS_15FloatRoundStyleE2ESI_EENS1_15EpilogueDefaultEEEEEvvEEEEvNT_6ParamsE --------------------------
	.section	.nv.info._ZN7cutlass13device_kernelINS_4gemm6kernel13GemmUniversalIN4cute5tupleIJiiiiEEENS1_10collective13CollectiveMmaINS1_34MainloopSm90TmaGmmaWarpSpecializedILi4ENS5_IJNS4_1CILi1EEESB_SB_EEENS1_35KernelTmaWarpSpecializedCooperativeEEENS5_IJNSA_ILi128EEESF_NSA_ILi64EEEEEENS_10tfloat32_tENS5_IJlSB_lEEESI_SJ_NS4_8TiledMMAINS4_8MMA_AtomIJNS4_4SM904GMMA30MMA_64x128x8_F32TF32TF32_SS_TNILNSN_7ScaleInE1ELSP_1EEEEEENS4_6LayoutINS5_IJNSA_ILi2EEESB_SB_EEENS5_IJSB_NSA_ILi0EEESV_EEEEENS5_IJNS4_10UnderscoreESY_SY_EEEEENS4_13SM90_TMA_LOADENS4_14ComposedLayoutINS4_7SwizzleILi3ELi4ELi3EEENS4_18smem_ptr_flag_bitsILi32EEENSS_INS5_IJNSA_ILi8EEENSA_ILi32EEEEEENS5_IJS18_SB_EEEEEEEvNS4_8identityES11_S1C_vS1D_EENS_8epilogue10collective6detail29Sm90TmaWarpSpecializedAdapterINS1G_15DefaultEpilogueISI_SJ_SJ_NS1F_6thread17LinearCombinationISI_Li1EffLNS1K_9ScaleType4KindE0ELNS_15FloatRoundStyleE2ESI_EENS1_15EpilogueDefaultEEEEEvvEEEEvNT_6ParamsE,"",@"SHT_CUDA_INFO"
	.sectionflags	@""
	.align	4


	//----- nvinfo : EIATTR_CUDA_API_VERSION
	.align		4
        /*0000*/ 	.byte	0x04, 0x37
        /*0002*/ 	.short	(.L_21 - .L_20)
.L_20:
        /*0004*/ 	.word	0x00000082


	//----- nvinfo : EIATTR_KPARAM_INFO
	.align		4
.L_21:
        /*0008*/ 	.byte	0x04, 0x17
        /*000a*/ 	.short	(.L_23 - .L_22)
.L_22:
        /*000c*/ 	.word	0x00000000
        /*0010*/ 	.short	0x0000
        /*0012*/ 	.short	0x0070
        /*0014*/ 	.byte	0x00, 0xf0, 0x01, 0x10


	//----- nvinfo : EIATTR_SPARSE_MMA_MASK
	.align		4
.L_23:
        /*0018*/ 	.byte	0x03, 0x50
        /*001a*/ 	.short	0x0000


	//----- nvinfo : EIATTR_MAXREG_COUNT
	.align		4
        /*001c*/ 	.byte	0x03, 0x1b
        /*001e*/ 	.short	0x00a8


	//----- nvinfo : EIATTR_NUM_BARRIERS
	.align		4
        /*0020*/ 	.byte	0x02, 0x4c
        /*0022*/ 	.byte	0x01
	.zero		1


	//----- nvinfo : EIATTR_EXTERNS
	.align		4
        /*0024*/ 	.byte	0x04, 0x0f
        /*0026*/ 	.short	(.L_25 - .L_24)


	//   ....[0]....
	.align		4
.L_24:
        /*0028*/ 	.word	index@(__assertfail)


	//----- nvinfo : EIATTR_MERCURY_ISA_VERSION
	.align		4
.L_25:
        /*002c*/ 	.byte	0x03, 0x5f
        /*002e*/ 	.short	0x0101


	//----- nvinfo : EIATTR_INT_WARP_WIDE_INSTR_OFFSETS
	.align		4
        /*0030*/ 	.byte	0x04, 0x31
        /*0032*/ 	.short	(.L_27 - .L_26)


	//   ....[0]....
.L_26:
        /*0034*/ 	.word	0x000003b0


	//   ....[1]....
        /*0038*/ 	.word	0x000003c0


	//   ....[2]....
        /*003c*/ 	.word	0x000004e0


	//----- nvinfo : EIATTR_COOP_GROUP_MASK_REGIDS
	.align		4
.L_27:
        /*0040*/ 	.byte	0x04, 0x29
        /*0042*/ 	.short	(.L_29 - .L_28)


	//   ....[0]....
.L_28:
        /*0044*/ 	.word	0xffffffff


	//   ....[1]....
        /*0048*/ 	.word	0xffffffff


	//   ....[2]....
        /*004c*/ 	.word	0xffffffff


	//   ....[3]....
        /*0050*/ 	.word	0xffffffff


	//   ....[4]....
        /*0054*/ 	.word	0xffffffff


	//----- nvinfo : EIATTR_COOP_GROUP_INSTR_OFFSETS
	.align		4
.L_29:
        /*0058*/ 	.byte	0x04, 0x28
        /*005a*/ 	.short	(.L_31 - .L_30)


	//   ....[0]....
.L_30:
        /*005c*/ 	.word	0x00000060


	//   ....[1]....
        /*0060*/ 	.word	0x00000070


	//   ....[2]....
        /*0064*/ 	.word	0x00000130


	//   ....[3]....
        /*0068*/ 	.word	0x000002c0


	//   ....[4]....
        /*006c*/ 	.word	0x000011c0


	//----- nvinfo : EIATTR_REG_RECONFIG
	.align		4
.L_31:
        /*0070*/ 	.byte	0x01, 0x54
	.zero		2


	//----- nvinfo : EIATTR_SYSCALL_OFFSETS
	.align		4
        /*0074*/ 	.byte	0x04, 0x46
        /*0076*/ 	.short	(.L_33 - .L_32)


	//   ....[0]....
.L_32:
        /*0078*/ 	.word	0x000013b0


	//----- nvinfo : EIATTR_MBARRIER_INSTR_OFFSETS
	.align		4
.L_33:
        /*007c*/ 	.byte	0x04, 0x39
        /*007e*/ 	.short	(.L_35 - .L_34)


	//   ....[0]....
.L_34:
        /*0080*/ 	.word	0x00000230
        /*0084*/ 	.word	0x000000ff
        /*0088*/ 	.word	0x00000000
        /*008c*/ 	.short	0x0100
        /*008e*/ 	.byte	0x08
	.zero		1


	//   ....[1]....
        /*0090*/ 	.word	0x00000240
        /*0094*/ 	.word	0x000000ff
        /*0098*/ 	.word	0x00000020
        /*009c*/ 	.short	0x0100
        /*009e*/ 	.byte	0x08
	.zero		1


	//   ....[2]....
        /*00a0*/ 	.word	0x00000250
        /*00a4*/ 	.word	0x000000ff
        /*00a8*/ 	.word	0x00000008
        /*00ac*/ 	.short	0x0100
        /*00ae*/ 	.byte	0x08
	.zero		1


	//   ....[3]....
        /*00b0*/ 	.word	0x00000260
        /*00b4*/ 	.word	0x000000ff
        /*00b8*/ 	.word	0x00000028
        /*00bc*/ 	.short	0x0100
        /*00be*/ 	.byte	0x08
	.zero		1


	//   ....[4]....
        /*00c0*/ 	.word	0x00000270
        /*00c4*/ 	.word	0x000000ff
        /*00c8*/ 	.word	0x00000010
        /*00cc*/ 	.short	0x0100
        /*00ce*/ 	.byte	0x08
	.zero		1


	//   ....[5]....
        /*00d0*/ 	.word	0x00000280
        /*00d4*/ 	.word	0x000000ff
        /*00d8*/ 	.word	0x00000030
        /*00dc*/ 	.short	0x0100
        /*00de*/ 	.byte	0x08
	.zero		1


	//   ....[6]....
        /*00e0*/ 	.word	0x00000290
        /*00e4*/ 	.word	0x000000ff
        /*00e8*/ 	.word	0x00000018
        /*00ec*/ 	.short	0x0100
        /*00ee*/ 	.byte	0x08
	.zero		1


	//   ....[7]....
        /*00f0*/ 	.word	0x000002a0
        /*00f4*/ 	.word	0x000000ff
        /*00f8*/ 	.word	0x00000038
        /*00fc*/ 	.short	0x0100
        /*00fe*/ 	.byte	0x08
	.zero		1


	//   ....[8]....
        /*0100*/ 	.word	0x00000560
        /*0104*/ 	.word	0x000000ff
        /*0108*/ 	.word	0x00000050
        /*010c*/ 	.short	0x0100
        /*010e*/ 	.byte	0x08
	.zero		1


	//   ....[9]....
        /*0110*/ 	.word	0x000005c0
        /*0114*/ 	.word	0x000000ff
        /*0118*/ 	.word	0x00000058
        /*011c*/ 	.short	0x0100
        /*011e*/ 	.byte	0x08
	.zero		1


	//   ....[10]....
        /*0120*/ 	.word	0x00001430
        /*0124*/ 	.word	0x00000003
        /*0128*/ 	.word	0x00000000
        /*012c*/ 	.short	0x010a
        /*012e*/ 	.byte	0x3f
	.zero		1


	//   ....[11]....
        /*0130*/ 	.word	0x00001490
        /*0134*/ 	.word	0x00000003
        /*0138*/ 	.word	0x00000000
        /*013c*/ 	.short	0x010a
        /*013e*/ 	.byte	0x3f
	.zero		1


	//   ....[12]....
        /*0140*/ 	.word	0x000019a0
        /*0144*/ 	.word	0x000000ff
        /*0148*/ 	.word	0x00000000
        /*014c*/ 	.short	0x010a
        /*014e*/ 	.byte	0x08
	.zero		1


	//   ....[13]....
        /*0150*/ 	.word	0x000019e0
        /*0154*/ 	.word	0x000000ff
        /*0158*/ 	.word	0x00000000
        /*015c*/ 	.short	0x010a
        /*015e*/ 	.byte	0x08
	.zero		1


	//   ....[14]....
        /*0160*/ 	.word	0x00001e00
        /*0164*/ 	.word	0x000000ff
        /*0168*/ 	.word	0x00000000
        /*016c*/ 	.short	0x0101
        /*016e*/ 	.byte	0x07
	.zero		1


	//   ....[15]....
        /*0170*/ 	.word	0x00001fc0
        /*0174*/ 	.word	0x000000ff
        /*0178*/ 	.word	0x00000000
        /*017c*/ 	.short	0x0101
        /*017e*/ 	.byte	0x04
	.zero		1


	//   ....[16]....
        /*0180*/ 	.word	0x00007140
        /*0184*/ 	.word	0x0000000e
        /*0188*/ 	.word	0x00000020
        /*018c*/ 	.short	0x010a
        /*018e*/ 	.byte	0x3f
	.zero		1


	//   ....[17]....
        /*0190*/ 	.word	0x000075a0
        /*0194*/ 	.word	0x00000005
        /*0198*/ 	.word	0x00000058
        /*019c*/ 	.short	0x0101
        /*019e*/ 	.byte	0x3f
	.zero		1


	//   ....[18]....
        /*01a0*/ 	.word	0x00007cb0
        /*01a4*/ 	.word	0x00000007
        /*01a8*/ 	.word	0x00000000
        /*01ac*/ 	.short	0x010a
        /*01ae*/ 	.byte	0x3f
	.zero		1


	//   ....[19]....
        /*01b0*/ 	.word	0x00007d30
        /*01b4*/ 	.word	0x00000008
        /*01b8*/ 	.word	0x00000000
        /*01bc*/ 	.short	0x010a
        /*01be*/ 	.byte	0x3f
	.zero		1


	//   ....[20]....
        /*01c0*/ 	.word	0x00007dc0
        /*01c4*/ 	.word	0x0000000b
        /*01c8*/ 	.word	0x00000000
        /*01cc*/ 	.short	0x010a
        /*01ce*/ 	.byte	0x3f
	.zero		1


	//   ....[21]....
        /*01d0*/ 	.word	0x00007e50
        /*01d4*/ 	.word	0x00000003
        /*01d8*/ 	.word	0x00000000
        /*01dc*/ 	.short	0x010a
        /*01de*/ 	.byte	0x3f
	.zero		1


	//   ....[22]....
        /*01e0*/ 	.word	0x00007eb0
        /*01e4*/ 	.word	0x00000003
        /*01e8*/ 	.word	0x00000000
        /*01ec*/ 	.short	0x010a
        /*01ee*/ 	.byte	0x3f
	.zero		1


	//   ....[23]....
        /*01f0*/ 	.word	0x00007f10
        /*01f4*/ 	.word	0x00000004
        /*01f8*/ 	.word	0x00000000
        /*01fc*/ 	.short	0x010a
        /*01fe*/ 	.byte	0x3f
	.zero		1


	//   ....[24]....
        /*0200*/ 	.word	0x00007fe0
        /*0204*/ 	.word	0x0000000e
        /*0208*/ 	.word	0x00000020
        /*020c*/ 	.short	0x010a
        /*020e*/ 	.byte	0x3f
	.zero		1


	//   ....[25]....
        /*0210*/ 	.word	0x000080b0
        /*0214*/ 	.word	0x00000007
        /*0218*/ 	.word	0x00000000
        /*021c*/ 	.short	0x010a
        /*021e*/ 	.byte	0x3f
	.zero		1


	//   ....[26]....
        /*0220*/ 	.word	0x00008100
        /*0224*/ 	.word	0x00000008
        /*0228*/ 	.word	0x00000000
        /*022c*/ 	.short	0x010a
        /*022e*/ 	.byte	0x3f
	.zero		1


	//   ....[27]....
        /*0230*/ 	.word	0x00008150
        /*0234*/ 	.word	0x0000000b
        /*0238*/ 	.word	0x00000000
        /*023c*/ 	.short	0x010a
        /*023e*/ 	.byte	0x3f
	.zero		1


	//----- nvinfo : EIATTR_NUM_MBARRIERS
	.align		4
.L_35:
        /*0240*/ 	.byte	0x03, 0x38
        /*0242*/ 	.short	0x000a


	//----- nvinfo : EIATTR_EXIT_INSTR_OFFSETS
	.align		4
        /*0244*/ 	.byte	0x04, 0x1c
        /*0246*/ 	.short	(.L_37 - .L_36)


	//   ....[0]....
.L_36:
        /*0248*/ 	.word	0x00000660


	//   ....[1]....
        /*024c*/ 	.word	0x00000f20


	//   ....[2]....
        /*0250*/ 	.word	0x00006820


	//   ....[3]....
        /*0254*/ 	.word	0x00006e50


	//   ....[4]....
        /*0258*/ 	.word	0x00007ea0


	//----- nvinfo : EIATTR_MAX_THREADS
	.align		4
.L_37:
        /*025c*/ 	.byte	0x04, 0x05
        /*025e*/ 	.short	(.L_39 - .L_38)
.L_38:
        /*0260*/ 	.word	0x00000180
        /*0264*/ 	.word	0x00000001
        /*0268*/ 	.word	0x00000001


	//----- nvinfo : EIATTR_CRS_STACK_SIZE
	.align		4
.L_39:
        /*026c*/ 	.byte	0x04, 0x1e
        /*026e*/ 	.short	(.L_41 - .L_40)
.L_40:
        /*0270*/ 	.word	0x00000000


	//----- nvinfo : EIATTR_CBANK_PARAM_SIZE
	.align		4
.L_41:
        /*0274*/ 	.byte	0x03, 0x19
        /*0276*/ 	.short	0x0470


	//----- nvinfo : EIATTR_PARAM_CBANK
	.align		4
        /*0278*/ 	.byte	0x04, 0x0a
        /*027a*/ 	.short	(.L_43 - .L_42)
	.align		4
.L_42:
        /*027c*/ 	.word	index@(.nv.constant0._ZN7cutlass13device_kernelINS_4gemm6kernel13GemmUniversalIN4cute5tupleIJiiiiEEENS1_10collective13CollectiveMmaINS1_34MainloopSm90TmaGmmaWarpSpecializedILi4ENS5_IJNS4_1CILi1EEESB_SB_EEENS1_35KernelTmaWarpSpecializedCooperativeEEENS5_IJNSA_ILi128EEESF_NSA_ILi64EEEEEENS_10tfloat32_tENS5_IJlSB_lEEESI_SJ_NS4_8TiledMMAINS4_8MMA_AtomIJNS4_4SM904GMMA30MMA_64x128x8_F32TF32TF32_SS_TNILNSN_7ScaleInE1ELSP_1EEEEEENS4_6LayoutINS5_IJNSA_ILi2EEESB_SB_EEENS5_IJSB_NSA_ILi0EEESV_EEEEENS5_IJNS4_10UnderscoreESY_SY_EEEEENS4_13SM90_TMA_LOADENS4_14ComposedLayoutINS4_7SwizzleILi3ELi4ELi3EEENS4_18smem_ptr_flag_bitsILi32EEENSS_INS5_IJNSA_ILi8EEENSA_ILi32EEEEEENS5_IJS18_SB_EEEEEEEvNS4_8identityES11_S1C_vS1D_EENS_8epilogue10collective6detail29Sm90TmaWarpSpecializedAdapterINS1G_15DefaultEpilogueISI_SJ_SJ_NS1F_6thread17LinearCombinationISI_Li1EffLNS1K_9ScaleType4KindE0ELNS_15FloatRoundStyleE2ESI_EENS1_15EpilogueDefaultEEEEEvvEEEEvNT_6ParamsE)
        /*0280*/ 	.short	0x0210
        /*0282*/ 	.short	0x0470


	//----- nvinfo : EIATTR_SW_WAR
	.align		4
.L_43:
        /*0284*/ 	.byte	0x04, 0x36
        /*0286*/ 	.short	(.L_45 - .L_44)
.L_44:
        /*0288*/ 	.word	0x00000008
.L_45:


//--------------------- .nv.callgraph             --------------------------
	.section	.nv.callgraph,"",@"SHT_CUDA_CALLGRAPH"
	.align	4
	.sectionentsize	8
	.align		4
        /*0000*/ 	.word	0x00000000
	.align		4
        /*0004*/ 	.word	0xffffffff
	.align		4
        /*0008*/ 	.word	index@(_ZN7cutlass13device_kernelINS_4gemm6kernel13GemmUniversalIN4cute5tupleIJiiiiEEENS1_10collective13CollectiveMmaINS1_34MainloopSm90TmaGmmaWarpSpecializedILi4ENS5_IJNS4_1CILi1EEESB_SB_EEENS1_35KernelTmaWarpSpecializedCooperativeEEENS5_IJNSA_ILi128EEESF_NSA_ILi64EEEEEENS_10tfloat32_tENS5_IJlSB_lEEESI_SJ_NS4_8TiledMMAINS4_8MMA_AtomIJNS4_4SM904GMMA30MMA_64x128x8_F32TF32TF32_SS_TNILNSN_7ScaleInE1ELSP_1EEEEEENS4_6LayoutINS5_IJNSA_ILi2EEESB_SB_EEENS5_IJSB_NSA_ILi0EEESV_EEEEENS5_IJNS4_10UnderscoreESY_SY_EEEEENS4_13SM90_TMA_LOADENS4_14ComposedLayoutINS4_7SwizzleILi3ELi4ELi3EEENS4_18smem_ptr_flag_bitsILi32EEENSS_INS5_IJNSA_ILi8EEENSA_ILi32EEEEEENS5_IJS18_SB_EEEEEEEvNS4_8identityES11_S1C_vS1D_EENS_8epilogue10collective6detail29Sm90TmaWarpSpecializedAdapterINS1G_15DefaultEpilogueISI_SJ_SJ_NS1F_6thread17LinearCombinationISI_Li1EffLNS1K_9ScaleType4KindE0ELNS_15FloatRoundStyleE2ESI_EENS1_15EpilogueDefaultEEEEEvvEEEEvNT_6ParamsE)
	.align		4
        /*000c*/ 	.word	index@(__assertfail)
	.align		4
        /*0010*/ 	.word	0x00000000
	.align		4
        /*0014*/ 	.word	0xfffffffe
	.align		4
        /*0018*/ 	.word	0x00000000
	.align		4
        /*001c*/ 	.word	0xfffffffd
	.align		4
        /*0020*/ 	.word	0x00000000
	.align		4
        /*0024*/ 	.word	0xfffffffc


//--------------------- .nv.constant4             --------------------------
	.section	.nv.constant4,"a",@progbits
	.align	8
	.align		8
.nv.constant4:
        /*0000*/ 	.dword	__assertfail
	.align		8
        /*0008*/ 	.dword	__unnamed_1
	.align		8
        /*0010*/ 	.dword	_ZN40_INTERNAL_46a17086_4_k_cu_784cfe7c_154004cuda3std3__45__cpo5beginE
	.align		8
        /*0018*/ 	.dword	_ZN40_INTERNAL_46a17086_4_k_cu_784cfe7c_154004cuda3std3__45__cpo3endE
	.align		8
        /*0020*/ 	.dword	_ZN40_INTERNAL_46a17086_4_k_cu_784cfe7c_154004cuda3std3__45__cpo6cbeginE
	.align		8
        /*0028*/ 	.dword	_ZN40_INTERNAL_46a17086_4_k_cu_784cfe7c_154004cuda3std3__45__cpo4cendE
	.align		8
        /*0030*/ 	.dword	_ZN40_INTERNAL_46a17086_4_k_cu_784cfe7c_154004cuda3std3__442_GLOBAL__N__46a17086_4_k_cu_784cfe7c_154006ignoreE
	.align		8
        /*0038*/ 	.dword	_ZN40_INTERNAL_46a17086_4_k_cu_784cfe7c_154004cuda3std3__419piecewise_constructE
	.align		8
        /*0040*/ 	.dword	_ZN40_INTERNAL_46a17086_4_k_cu_784cfe7c_154004cuda3std3__48in_placeE
	.align		8
        /*0048*/ 	.dword	_ZN40_INTERNAL_46a17086_4_k_cu_784cfe7c_154004cuda3std6ranges3__45__cpo4swapE
	.align		8
        /*0050*/ 	.dword	_ZN40_INTERNAL_46a17086_4_k_cu_784cfe7c_154004cuda3std6ranges3__45__cpo9iter_moveE
	.align		8
        /*0058*/ 	.dword	_ZN40_INTERNAL_46a17086_4_k_cu_784cfe7c_154004cute7productE
	.align		8
        /*0060*/ 	.dword	_ZN40_INTERNAL_46a17086_4_k_cu_784cfe7c_154004cute1_E
	.align		8
        /*0068*/ 	.dword	$str$22
	.align		8
        /*0070*/ 	.dword	$str$23


//--------------------- .text._ZN7cutlass13device_kernelINS_4gemm6kernel13GemmUniversalIN4cute5tupleIJiiiiEEENS1_10collective13CollectiveMmaINS1_34MainloopSm90TmaGmmaWarpSpecializedILi4ENS5_IJNS4_1CILi1EEESB_SB_EEENS1_35KernelTmaWarpSpecializedCooperativeEEENS5_IJNSA_ILi128EEESF_NSA_ILi64EEEEEENS_10tfloat32_tENS5_IJlSB_lEEESI_SJ_NS4_8TiledMMAINS4_8MMA_AtomIJNS4_4SM904GMMA30MMA_64x128x8_F32TF32TF32_SS_TNILNSN_7ScaleInE1ELSP_1EEEEEENS4_6LayoutINS5_IJNSA_ILi2EEESB_SB_EEENS5_IJSB_NSA_ILi0EEESV_EEEEENS5_IJNS4_10UnderscoreESY_SY_EEEEENS4_13SM90_TMA_LOADENS4_14ComposedLayoutINS4_7SwizzleILi3ELi4ELi3EEENS4_18smem_ptr_flag_bitsILi32EEENSS_INS5_IJNSA_ILi8EEENSA_ILi32EEEEEENS5_IJS18_SB_EEEEEEEvNS4_8identityES11_S1C_vS1D_EENS_8epilogue10collective6detail29Sm90TmaWarpSpecializedAdapterINS1G_15DefaultEpilogueISI_SJ_SJ_NS1F_6thread17LinearCombinationISI_Li1EffLNS1K_9ScaleType4KindE0ELNS_15FloatRoundStyleE2ESI_EENS1_15EpilogueDefaultEEEEEvvEEEEvNT_6ParamsE --------------------------
	.section	.text._ZN7cutlass13device_kernelINS_4gemm6kernel13GemmUniversalIN4cute5tupleIJiiiiEEENS1_10collective13CollectiveMmaINS1_34MainloopSm90TmaGmmaWarpSpecializedILi4ENS5_IJNS4_1CILi1EEESB_SB_EEENS1_35KernelTmaWarpSpecializedCooperativeEEENS5_IJNSA_ILi128EEESF_NSA_ILi64EEEEEENS_10tfloat32_tENS5_IJlSB_lEEESI_SJ_NS4_8TiledMMAINS4_8MMA_AtomIJNS4_4SM904GMMA30MMA_64x128x8_F32TF32TF32_SS_TNILNSN_7ScaleInE1ELSP_1EEEEEENS4_6LayoutINS5_IJNSA_ILi2EEESB_SB_EEENS5_IJSB_NSA_ILi0EEESV_EEEEENS5_IJNS4_10UnderscoreESY_SY_EEEEENS4_13SM90_TMA_LOADENS4_14ComposedLayoutINS4_7SwizzleILi3ELi4ELi3EEENS4_18smem_ptr_flag_bitsILi32EEENSS_INS5_IJNSA_ILi8EEENSA_ILi32EEEEEENS5_IJS18_SB_EEEEEEEvNS4_8identityES11_S1C_vS1D_EENS_8epilogue10collective6detail29Sm90TmaWarpSpecializedAdapterINS1G_15DefaultEpilogueISI_SJ_SJ_NS1F_6thread17LinearCombinationISI_Li1EffLNS1K_9ScaleType4KindE0ELNS_15FloatRoundStyleE2ESI_EENS1_15EpilogueDefaultEEEEEvvEEEEvNT_6ParamsE,"ax",@progbits
	.align	128
.text._ZN7cutlass13device_kernelINS_4gemm6kernel13GemmUniversalIN4cute5tupleIJiiiiEEENS1_10collective13CollectiveMmaINS1_34MainloopSm90TmaGmmaWarpSpecializedILi4ENS5_IJNS4_1CILi1EEESB_SB_EEENS1_35KernelTmaWarpSpecializedCooperativeEEENS5_IJNSA_ILi128EEESF_NSA_ILi64EEEEEENS_10tfloat32_tENS5_IJlSB_lEEESI_SJ_NS4_8TiledMMAINS4_8MMA_AtomIJNS4_4SM904GMMA30MMA_64x128x8_F32TF32TF32_SS_TNILNSN_7ScaleInE1ELSP_1EEEEEENS4_6LayoutINS5_IJNSA_ILi2EEESB_SB_EEENS5_IJSB_NSA_ILi0EEESV_EEEEENS5_IJNS4_10UnderscoreESY_SY_EEEEENS4_13SM90_TMA_LOADENS4_14ComposedLayoutINS4_7SwizzleILi3ELi4ELi3EEENS4_18smem_ptr_flag_bitsILi32EEENSS_INS5_IJNSA_ILi8EEENSA_ILi32EEEEEENS5_IJS18_SB_EEEEEEEvNS4_8identityES11_S1C_vS1D_EENS_8epilogue10collective6detail29Sm90TmaWarpSpecializedAdapterINS1G_15DefaultEpilogueISI_SJ_SJ_NS1F_6thread17LinearCombinationISI_Li1EffLNS1K_9ScaleType4KindE0ELNS_15FloatRoundStyleE2ESI_EENS1_15EpilogueDefaultEEEEEvvEEEEvNT_6ParamsE:
        .type           _ZN7cutlass13device_kernelINS_4gemm6kernel13GemmUniversalIN4cute5tupleIJiiiiEEENS1_10collective13CollectiveMmaINS1_34MainloopSm90TmaGmmaWarpSpecializedILi4ENS5_IJNS4_1CILi1EEESB_SB_EEENS1_35KernelTmaWarpSpecializedCooperativeEEENS5_IJNSA_ILi128EEESF_NSA_ILi64EEEEEENS_10tfloat32_tENS5_IJlSB_lEEESI_SJ_NS4_8TiledMMAINS4_8MMA_AtomIJNS4_4SM904GMMA30MMA_64x128x8_F32TF32TF32_SS_TNILNSN_7ScaleInE1ELSP_1EEEEEENS4_6LayoutINS5_IJNSA_ILi2EEESB_SB_EEENS5_IJSB_NSA_ILi0EEESV_EEEEENS5_IJNS4_10UnderscoreESY_SY_EEEEENS4_13SM90_TMA_LOADENS4_14ComposedLayoutINS4_7SwizzleILi3ELi4ELi3EEENS4_18smem_ptr_flag_bitsILi32EEENSS_INS5_IJNSA_ILi8EEENSA_ILi32EEEEEENS5_IJS18_SB_EEEEEEEvNS4_8identityES11_S1C_vS1D_EENS_8epilogue10collective6detail29Sm90TmaWarpSpecializedAdapterINS1G_15DefaultEpilogueISI_SJ_SJ_NS1F_6thread17LinearCombinationISI_Li1EffLNS1K_9ScaleType4KindE0ELNS_15FloatRoundStyleE2ESI_EENS1_15EpilogueDefaultEEEEEvvEEEEvNT_6ParamsE,@function
        .size           _ZN7cutlass13device_kernelINS_4gemm6kernel13GemmUniversalIN4cute5tupleIJiiiiEEENS1_10collective13CollectiveMmaINS1_34MainloopSm90TmaGmmaWarpSpecializedILi4ENS5_IJNS4_1CILi1EEESB_SB_EEENS1_35KernelTmaWarpSpecializedCooperativeEEENS5_IJNSA_ILi128EEESF_NSA_ILi64EEEEEENS_10tfloat32_tENS5_IJlSB_lEEESI_SJ_NS4_8TiledMMAINS4_8MMA_AtomIJNS4_4SM904GMMA30MMA_64x128x8_F32TF32TF32_SS_TNILNSN_7ScaleInE1ELSP_1EEEEEENS4_6LayoutINS5_IJNSA_ILi2EEESB_SB_EEENS5_IJSB_NSA_ILi0EEESV_EEEEENS5_IJNS4_10UnderscoreESY_SY_EEEEENS4_13SM90_TMA_LOADENS4_14ComposedLayoutINS4_7SwizzleILi3ELi4ELi3EEENS4_18smem_ptr_flag_bitsILi32EEENSS_INS5_IJNSA_ILi8EEENSA_ILi32EEEEEENS5_IJS18_SB_EEEEEEEvNS4_8identityES11_S1C_vS1D_EENS_8epilogue10collective6detail29Sm90TmaWarpSpecializedAdapterINS1G_15DefaultEpilogueISI_SJ_SJ_NS1F_6thread17LinearCombinationISI_Li1EffLNS1K_9ScaleType4KindE0ELNS_15FloatRoundStyleE2ESI_EENS1_15EpilogueDefaultEEEEEvvEEEEvNT_6ParamsE,(.L_x_194 - _ZN7cutlass13device_kernelINS_4gemm6kernel13GemmUniversalIN4cute5tupleIJiiiiEEENS1_10collective13CollectiveMmaINS1_34MainloopSm90TmaGmmaWarpSpecializedILi4ENS5_IJNS4_1CILi1EEESB_SB_EEENS1_35KernelTmaWarpSpecializedCooperativeEEENS5_IJNSA_ILi128EEESF_NSA_ILi64EEEEEENS_10tfloat32_tENS5_IJlSB_lEEESI_SJ_NS4_8TiledMMAINS4_8MMA_AtomIJNS4_4SM904GMMA30MMA_64x128x8_F32TF32TF32_SS_TNILNSN_7ScaleInE1ELSP_1EEEEEENS4_6LayoutINS5_IJNSA_ILi2EEESB_SB_EEENS5_IJSB_NSA_ILi0EEESV_EEEEENS5_IJNS4_10UnderscoreESY_SY_EEEEENS4_13SM90_TMA_LOADENS4_14ComposedLayoutINS4_7SwizzleILi3ELi4ELi3EEENS4_18smem_ptr_flag_bitsILi32EEENSS_INS5_IJNSA_ILi8EEENSA_ILi32EEEEEENS5_IJS18_SB_EEEEEEEvNS4_8identityES11_S1C_vS1D_EENS_8epilogue10collective6detail29Sm90TmaWarpSpecializedAdapterINS1G_15DefaultEpilogueISI_SJ_SJ_NS1F_6thread17LinearCombinationISI_Li1EffLNS1K_9ScaleType4KindE0ELNS_15FloatRoundStyleE2ESI_EENS1_15EpilogueDefaultEEEEEvvEEEEvNT_6ParamsE)
        .other          _ZN7cutlass13device_kernelINS_4gemm6kernel13GemmUniversalIN4cute5tupleIJiiiiEEENS1_10collective13CollectiveMmaINS1_34MainloopSm90TmaGmmaWarpSpecializedILi4ENS5_IJNS4_1CILi1EEESB_SB_EEENS1_35KernelTmaWarpSpecializedCooperativeEEENS5_IJNSA_ILi128EEESF_NSA_ILi64EEEEEENS_10tfloat32_tENS5_IJlSB_lEEESI_SJ_NS4_8TiledMMAINS4_8MMA_AtomIJNS4_4SM904GMMA30MMA_64x128x8_F32TF32TF32_SS_TNILNSN_7ScaleInE1ELSP_1EEEEEENS4_6LayoutINS5_IJNSA_ILi2EEESB_SB_EEENS5_IJSB_NSA_ILi0EEESV_EEEEENS5_IJNS4_10UnderscoreESY_SY_EEEEENS4_13SM90_TMA_LOADENS4_14ComposedLayoutINS4_7SwizzleILi3ELi4ELi3EEENS4_18smem_ptr_flag_bitsILi32EEENSS_INS5_IJNSA_ILi8EEENSA_ILi32EEEEEENS5_IJS18_SB_EEEEEEEvNS4_8identityES11_S1C_vS1D_EENS_8epilogue10collective6detail29Sm90TmaWarpSpecializedAdapterINS1G_15DefaultEpilogueISI_SJ_SJ_NS1F_6thread17LinearCombinationISI_Li1EffLNS1K_9ScaleType4KindE0ELNS_15FloatRoundStyleE2ESI_EENS1_15EpilogueDefaultEEEEEvvEEEEvNT_6ParamsE,@"STO_CUDA_ENTRY STV_DEFAULT"
_ZN7cutlass13device_kernelINS_4gemm6kernel13GemmUniversalIN4cute5tupleIJiiiiEEENS1_10collective13CollectiveMmaINS1_34MainloopSm90TmaGmmaWarpSpecializedILi4ENS5_IJNS4_1CILi1EEESB_SB_EEENS1_35KernelTmaWarpSpecializedCooperativeEEENS5_IJNSA_ILi128EEESF_NSA_ILi64EEEEEENS_10tfloat32_tENS5_IJlSB_lEEESI_SJ_NS4_8TiledMMAINS4_8MMA_AtomIJNS4_4SM904GMMA30MMA_64x128x8_F32TF32TF32_SS_TNILNSN_7ScaleInE1ELSP_1EEEEEENS4_6LayoutINS5_IJNSA_ILi2EEESB_SB_EEENS5_IJSB_NSA_ILi0EEESV_EEEEENS5_IJNS4_10UnderscoreESY_SY_EEEEENS4_13SM90_TMA_LOADENS4_14ComposedLayoutINS4_7SwizzleILi3ELi4ELi3EEENS4_18smem_ptr_flag_bitsILi32EEENSS_INS5_IJNSA_ILi8EEENSA_ILi32EEEEEENS5_IJS18_SB_EEEEEEEvNS4_8identityES11_S1C_vS1D_EENS_8epilogue10collective6detail29Sm90TmaWarpSpecializedAdapterINS1G_15DefaultEpilogueISI_SJ_SJ_NS1F_6thread17LinearCombinationISI_Li1EffLNS1K_9ScaleType4KindE0ELNS_15FloatRoundStyleE2ESI_EENS1_15EpilogueDefaultEEEEEvvEEEEvNT_6ParamsE:
[----:B------:R-:W0:Y:S01]  /*0000*/  LDC R1, c[0x0][0x28] ;  /* 0x00000a00ff017b82 */ /* 0x000e220000000800 */
[----:B------:R-:W1:Y:S01]  /*0010*/  S2R R4, SR_TID.X ;  /* 0x0000000000047919 */ /* 0x000e620000002100 */
[----:B------:R-:W-:Y:S01]  /*0020*/  ELECT P0, URZ, PT ;  /* 0x00000000003f782f */ /* 0x000fe20003800000 */
[----:B------:R-:W-:Y:S01]  /*0030*/  BSSY B0, `(.L_x_0) ;  /* 0x000000f000007945 */ /* 0x000fe20003800000 */
[--C-:B-1----:R-:W-:Y:S02]  /*0040*/  SHF.R.U32.HI R0, RZ, 0x5, R4.reuse ;  /* 0x00000005ff007819 */ /* 0x102fe40000011604 */
[----:B------:R-:W-:-:S03]  /*0050*/  SHF.R.U32.HI R14, RZ, 0x7, R4 ;  /* 0x00000007ff0e7819 */ /* 0x000fc60000011604 */
[----:B------:R-:W1:Y:S04]  /*0060*/  SHFL.IDX PT, R5, R0, RZ, 0x1f ;  /* 0x00001fff00057589 */ /* 0x000e6800000e0000 */
[----:B------:R2:W3:Y:S01]  /*0070*/  SHFL.IDX PT, R10, R14, RZ, 0x1f ;  /* 0x00001fff0e0a7589 */ /* 0x0004e200000e0000 */
[----:B-1----:R-:W-:-:S13]  /*0080*/  ISETP.NE.OR P0, PT, R5, RZ, !P0 ;  /* 0x000000ff0500720c */ /* 0x002fda0004705670 */
[----:B0-23--:R-:W-:Y:S05]  /*0090*/  @P0 BRA `(.L_x_1) ;  /* 0x0000000000200947 */ /* 0x00dfea0003800000 */
[----:B------:R-:W-:Y:S02]  /*00a0*/  ULDC.64 UR4, c[0x0][0x198] ;  /* 0x0000660000047ab9 */ /* 0x000fe40000000a00 */
[----:B------:R-:W-:Y:S02]  /*00b0*/  UIADD3 UR6, UP0, UR4, 0xf0, URZ ;  /* 0x000000f004067890 */ /* 0x000fe4000ff1e03f */
[----:B------:R-:W-:Y:S02]  /*00c0*/  UIADD3 UR4, UP1, UR4, 0x1f0, URZ ;  /* 0x000001f004047890 */ /* 0x000fe4000ff3e03f */
[----:B------:R-:W-:Y:S02]  /*00d0*/  UIADD3.X UR7, URZ, UR5, URZ, UP0, !UPT ;  /* 0x000000053f077290 */ /* 0x000fe400087fe43f */
[----:B------:R-:W-:-:S07]  /*00e0*/  UIADD3.X UR5, URZ, UR5, URZ, UP1, !UPT ;  /* 0x000000053f057290 */ /* 0x000fce0008ffe43f */
[----:B------:R0:W-:Y:S02]  /*00f0*/  UTMACCTL.PF [UR6] ;  /* 0x00000000060079b9 */ /* 0x0001e40008040000 */
[----:B------:R0:W-:Y:S02]  /*0100*/  UTMACCTL.PF [UR4] ;  /* 0x00000000040079b9 */ /* 0x0001e40008040000 */
[----:B0-----:R-:W-:Y:S01]  /*0110*/  NOP ;  /* 0x0000000000007918 */ /* 0x001fe20000000000 */
.L_x_1:
[----:B------:R-:W-:Y:S05]  /*0120*/  BSYNC B0 ;  /* 0x0000000000007941 */ /* 0x000fea0003800000 */
.L_x_0:
[----:B------:R-:W0:Y:S02]  /*0130*/  SHFL.IDX PT, R2, R0, RZ, 0x1f ;  /* 0x00001fff00027589 */ /* 0x000e2400000e0000 */
[----:B0-----:R-:W-:-:S13]  /*0140*/  ISETP.NE.AND P0, PT, R2, RZ, PT ;  /* 0x000000ff0200720c */ /* 0x001fda0003f05270 */
[----:B------:R-:W-:Y:S05]  /*0150*/  @P0 BRA `(.L_x_2) ;  /* 0x0000000000580947 */ /* 0x000fea0003800000 */
[----:B------:R-:W0:Y:S01]  /*0160*/  S2UR UR8, SR_CgaCtaId ;  /* 0x00000000000879c3 */ /* 0x000e220000008800 */
[----:B------:R-:W-:Y:S01]  /*0170*/  UMOV UR4, 0x400 ;  /* 0x0000040000047882 */ /* 0x000fe20000000000 */
[----:B------:R-:W-:Y:S01]  /*0180*/  UMOV UR5, 0x1 ;  /* 0x0000000100057882 */ /* 0x000fe20000000000 */
[----:B------:R-:W-:Y:S01]  /*0190*/  UMOV UR6, 0x100 ;  /* 0x0000010000067882 */ /* 0x000fe20000000000 */
[----:B------:R-:W-:Y:S01]  /*01a0*/  ELECT P0, URZ, PT ;  /* 0x00000000003f782f */ /* 0x000fe20003800000 */
[----:B------:R-:W-:-:S04]  /*01b0*/  UIADD3 UR6, -UR6, 0x100000, URZ ;  /* 0x0010000006067890 */ /* 0x000fc8000fffe13f */
[----:B------:R-:W-:Y:S02]  /*01c0*/  USHF.L.U32 UR7, UR6, 0xb, URZ ;  /* 0x0000000b06077899 */ /* 0x000fe4000800063f */
[----:B------:R-:W-:Y:S02]  /*01d0*/  USHF.L.U32 UR6, UR6, 0x1, URZ ;  /* 0x0000000106067899 */ /* 0x000fe4000800063f */
[----:B0-----:R-:W-:Y:S02]  /*01e0*/  ULEA UR8, UR8, UR4, 0x18 ;  /* 0x0000000408087291 */ /* 0x001fe4000f8ec03f */
[----:B------:R-:W-:-:S04]  /*01f0*/  UIADD3 UR4, -UR5, 0x100000, URZ ;  /* 0x0010000005047890 */ /* 0x000fc8000fffe13f */
[----:B------:R-:W-:Y:S02]  /*0200*/  USHF.L.U32 UR5, UR4, 0xb, URZ ;  /* 0x0000000b04057899 */ /* 0x000fe4000800063f */
[----:B------:R-:W-:Y:S01]  /*0210*/  USHF.L.U32 UR4, UR4, 0x1, URZ ;  /* 0x0000000104047899 */ /* 0x000fe2000800063f */
[----:B------:R-:W0:Y:S11]  /*0220*/  FENCE.VIEW.ASYNC.S ;  /* 0x00000000000073c6 */ /* 0x000e360000000000 */
[----:B0-----:R0:W1:Y:S01]  /*0230*/  SYNCS.EXCH.64 URZ, [UR8], UR4 ;  /* 0x00000004083f75b2 */ /* 0x0010620008000100 */
[----:B------:R0:W2:Y:S01]  /*0240*/  SYNCS.EXCH.64 URZ, [UR8+0x20], UR6 ;  /* 0x00002006083f75b2 */ /* 0x0000a20008000100 */
[----:B------:R0:W3:Y:S01]  /*0250*/  SYNCS.EXCH.64 URZ, [UR8+0x8], UR4 ;  /* 0x00000804083f75b2 */ /* 0x0000e20008000100 */
[----:B------:R0:W4:Y:S01]  /*0260*/  SYNCS.EXCH.64 URZ, [UR8+0x28], UR6 ;  /* 0x00002806083f75b2 */ /* 0x0001220008000100 */
[----:B------:R0:W0:Y:S01]  /*0270*/  SYNCS.EXCH.64 URZ, [UR8+0x10], UR4 ;  /* 0x00001004083f75b2 */ /* 0x0000220008000100 */
[----:B------:R0:W0:Y:S01]  /*0280*/  SYNCS.EXCH.64 URZ, [UR8+0x30], UR6 ;  /* 0x00003006083f75b2 */ /* 0x0000220008000100 */
[----:B------:R0:W0:Y:S01]  /*0290*/  SYNCS.EXCH.64 URZ, [UR8+0x18], UR4 ;  /* 0x00001804083f75b2 */ /* 0x0000220008000100 */
[----:B------:R0:W0:Y:S01]  /*02a0*/  SYNCS.EXCH.64 URZ, [UR8+0x38], UR6 ;  /* 0x00003806083f75b2 */ /* 0x0000220008000100 */
[----:B------:R-:W-:Y:S01]  /*02b0*/  NOP ;  /* 0x0000000000007918 */ /* 0x000fe20000000000 */
.L_x_2:
[----:B------:R-:W5:Y:S01]  /*02c0*/  SHFL.IDX PT, R0, R0, RZ, 0x1f ;  /* 0x00001fff00007589 */ /* 0x000f6200000e0000 */
[----:B------:R-:W-:Y:S01]  /*02d0*/  ELECT P0, URZ, PT ;  /* 0x00000000003f782f */ /* 0x000fe20003800000 */
[----:B------:R-:W1:Y:S01]  /*02e0*/  LDC R2, c[0x0][0x65c] ;  /* 0x00019700ff027b82 */ /* 0x000e620000000800 */
[----:B0-----:R-:W-:Y:S01]  /*02f0*/  UMOV UR4, 0x20 ;  /* 0x0000002000047882 */ /* 0x001fe20000000000 */
[----:B------:R-:W0:Y:S01]  /*0300*/  S2R R3, SR_CTAID.Y ;  /* 0x0000000000037919 */ /* 0x000e220000002600 */
[----:B------:R-:W-:Y:S01]  /*0310*/  NOP ;  /* 0x0000000000007918 */ /* 0x000fe20000000000 */
[----:B------:R-:W-:Y:S01]  /*0320*/  ISETP.NE.AND P2, PT, R10, RZ, PT ;  /* 0x000000ff0a00720c */ /* 0x000fe20003f45270 */
[----:B------:R-:W-:Y:S01]  /*0330*/  NOP ;  /* 0x0000000000007918 */ /* 0x000fe20000000000 */
[----:B------:R-:W2:Y:S01]  /*0340*/  S2R R6, SR_CTAID.X ;  /* 0x0000000000067919 */ /* 0x000ea20000002500 */
[----:B------:R-:W-:Y:S01]  /*0350*/  IMAD.MOV.U32 R7, RZ, RZ, RZ ;  /* 0x000000ffff077224 */ /* 0x000fe200078e00ff */
[----:B-----5:R-:W-:-:S02]  /*0360*/  ISETP.NE.OR P0, PT, R0, RZ, !P0 ;  /* 0x000000ff0000720c */ /* 0x020fc40004705670 */
[----:B-1----:R-:W-:-:S04]  /*0370*/  ISETP.NE.AND P3, PT, R2, 0x1, PT ;  /* 0x000000010200780c */ /* 0x002fc80003f65270 */
[----:B------:R-:W-:Y:S02]  /*0380*/  P2R R0, PR, RZ, 0x8 ;  /* 0x00000008ff007803 */ /* 0x000fe40000000000 */
[----:B------:R-:W-:-:S04]  /*0390*/  SHF.R.S32.HI R0, RZ, 0x1f, R5 ;  /* 0x0000001fff007819 */ /* 0x000fc80000011405 */
[----:B------:R-:W-:Y:S01]  /*03a0*/  LEA.HI R0, R0, R5, RZ, 0x2 ;  /* 0x0000000500007211 */ /* 0x000fe200078f10ff */
[----:B------:R-:W-:Y:S01]  /*03b0*/  VOTEU.ALL UP0, P0 ;  /* 0x00000000003f7886 */ /* 0x000fe20000000000 */
[----:B------:R-:W-:Y:S01]  /*03c0*/  VOTEU.ALL UP1, P0 ;  /* 0x00000000003f7886 */ /* 0x000fe20000020000 */
[----:B------:R-:W2:Y:S01]  /*03d0*/  @P3 LDC R17, c[0x0][0x10] ;  /* 0x00000400ff113b82 */ /* 0x000ea20000000800 */
[----:B------:R-:W-:Y:S01]  /*03e0*/  LOP3.LUT R0, R0, 0xfffffffc, RZ, 0xc0, !PT ;  /* 0xfffffffc00007812 */ /* 0x000fe200078ec0ff */
[----:B0-----:R-:W-:Y:S01]  /*03f0*/  @P3 IMAD.MOV.U32 R8, RZ, RZ, R3 ;  /* 0x000000ffff083224 */ /* 0x001fe200078e0003 */
[----:B------:R-:W-:Y:S01]  /*0400*/  @!UP0 UMOV UR6, 0x400 ;  /* 0x0000040000068882 */ /* 0x000fe20000000000 */
[----:B------:R-:W-:-:S04]  /*0410*/  @!UP0 UIADD3 UR4, -UR4, 0x100000, URZ ;  /* 0x0010000004048890 */ /* 0x000fc8000fffe13f */
[----:B------:R-:W-:Y:S02]  /*0420*/  @!UP0 USHF.L.U32 UR5, UR4, 0xb, URZ ;  /* 0x0000000b04058899 */ /* 0x000fe4000800063f */
[----:B------:R-:W-:Y:S01]  /*0430*/  @!UP0 USHF.L.U32 UR4, UR4, 0x1, URZ ;  /* 0x0000000104048899 */ /* 0x000fe2000800063f */
[----:B------:R-:W-:Y:S02]  /*0440*/  @P3 IMAD.MOV.U32 R9, RZ, RZ, RZ ;  /* 0x000000ffff093224 */ /* 0x000fe400078e00ff */
[----:B------:R-:W-:Y:S01]  /*0450*/  IMAD.IADD R0, R5, 0x1, -R0 ;  /* 0x0000000105007824 */ /* 0x000fe200078e0a00 */
[----:B------:R-:W0:Y:S01]  /*0460*/  @!UP0 S2UR UR7, SR_CgaCtaId ;  /* 0x00000000000789c3 */ /* 0x000e220000008800 */
[----:B------:R-:W-:-:S03]  /*0470*/  @P3 IMAD.MOV.U32 R5, RZ, RZ, RZ ;  /* 0x000000ffff053224 */ /* 0x000fc600078e00ff */
[----:B------:R-:W-:-:S04]  /*0480*/  ISETP.NE.AND P1, PT, R0, 0x3, PT ;  /* 0x000000030000780c */ /* 0x000fc80003f25270 */
[----:B------:R-:W1:Y:S01]  /*0490*/  @!P3 LDC R11, c[0x0][0xc] ;  /* 0x00000300ff0bbb82 */ /* 0x000e620000000800 */
[----:B--2---:R-:W-:-:S04]  /*04a0*/  @P3 IMAD.WIDE.U32 R16, R6, R17, R8 ;  /* 0x0000001106103225 */ /* 0x004fc800078e0008 */
[----:B------:R-:W-:Y:S01]  /*04b0*/  @P3 IMAD.IADD R17, R17, 0x1, R5 ;  /* 0x0000000111113824 */ /* 0x000fe200078e0205 */
[----:B------:R-:W-:Y:S01]  /*04c0*/  LOP3.LUT R5, R4, 0x7f, RZ, 0xc0, !PT ;  /* 0x0000007f04057812 */ /* 0x000fe200078ec0ff */
[----:B0-----:R-:W-:Y:S01]  /*04d0*/  @!UP0 ULEA UR8, UR7, UR6, 0x18 ;  /* 0x0000000607088291 */ /* 0x001fe2000f8ec03f */
[----:B------:R-:W-:Y:S02]  /*04e0*/  VOTEU.ALL UP0, P0 ;  /* 0x00000000003f7886 */ /* 0x000fe40000000000 */
[----:B------:R-:W-:Y:S01]  /*04f0*/  ULDC UR6, c[0x0][0xc] ;  /* 0x0000030000067ab9 */ /* 0x000fe20000000800 */
[----:B------:R-:W-:Y:S01]  /*0500*/  ISETP.EQ.OR P0, PT, R0, RZ, !P1 ;  /* 0x000000ff0000720c */ /* 0x000fe20004f02670 */
[----:B------:R-:W-:-:S03]  /*0510*/  ULDC UR7, c[0x0][0x10] ;  /* 0x0000040000077ab9 */ /* 0x000fc60000000800 */
[C---:B------:R-:W-:Y:S01]  /*0520*/  ISETP.EQ.AND P0, PT, R10.reuse, RZ, P0 ;  /* 0x000000ff0a00720c */ /* 0x040fe20000702270 */
[----:B------:R-:W-:Y:S02]  /*0530*/  VIADD R10, R10, 0xffffffff ;  /* 0xffffffff0a0a7836 */ /* 0x000fe40000000000 */
[----:B-1----:R-:W-:Y:S01]  /*0540*/  @!P3 IMAD.WIDE.U32 R8, R11, R3, R6 ;  /* 0x000000030b08b225 */ /* 0x002fe200078e0006 */
[----:B------:R-:W0:Y:S02]  /*0550*/  FENCE.VIEW.ASYNC.S ;  /* 0x00000000000073c6 */ /* 0x000e240000000000 */
[----:B0-----:R-:W3:Y:S01]  /*0560*/  @!UP0 SYNCS.EXCH.64 URZ, [UR8+0x50], UR4 ;  /* 0x00005004083f85b2 */ /* 0x001ee20008000100 */
[----:B------:R-:W-:Y:S02]  /*0570*/  SEL R18, RZ, 0x1, !P0 ;  /* 0x00000001ff127807 */ /* 0x000fe40004000000 */
[----:B------:R-:W-:Y:S01]  /*0580*/  ISETP.GE.U32.AND P1, PT, R10, 0x2, PT ;  /* 0x000000020a00780c */ /* 0x000fe20003f26070 */
[----:B------:R-:W-:-:S02]  /*0590*/  @!P3 IMAD.MOV.U32 R16, RZ, RZ, R8 ;  /* 0x000000ffff10b224 */ /* 0x000fc400078e0008 */
[----:B------:R-:W-:Y:S01]  /*05a0*/  @!P3 IMAD.MOV.U32 R17, RZ, RZ, R9 ;  /* 0x000000ffff11b224 */ /* 0x000fe200078e0009 */
[----:B------:R-:W-:Y:S01]  /*05b0*/  SEL R18, R18, 0x2, P1 ;  /* 0x0000000212127807 */ /* 0x000fe20000800000 */
[----:B------:R0:W3:Y:S01]  /*05c0*/  @!UP1 SYNCS.EXCH.64 URZ, [UR8+0x58], UR4 ;  /* 0x00005804083f95b2 */ /* 0x0000e20008000100 */
[----:B------:R-:W-:Y:S01]  /*05d0*/  NOP ;  /* 0x0000000000007918 */ /* 0x000fe20000000000 */
[----:B0-----:R-:W-:-:S03]  /*05e0*/  UIMAD.WIDE.U32 UR4, UR6, UR7, URZ ;  /* 0x00000007060472a5 */ /* 0x001fc6000f8e003f */
[----:B------:R-:W-:Y:S02]  /*05f0*/  ULDC UR6, c[0x0][0x14] ;  /* 0x0000050000067ab9 */ /* 0x000fe40000000800 */
[----:B------:R-:W-:Y:S02]  /*0600*/  UIMAD.WIDE.U32 UR38, UR4, UR6, URZ ;  /* 0x00000006042672a5 */ /* 0x000fe4000f8e003f */
[----:B------:R-:W-:-:S04]  /*0610*/  UIMAD UR41, UR5, UR6, URZ ;  /* 0x00000006052972a4 */ /* 0x000fc8000f8e023f */
[----:B------:R-:W-:Y:S01]  /*0620*/  UIADD3 UR41, UR39, UR41, URZ ;  /* 0x0000002927297290 */ /* 0x000fe2000fffe03f */
[----:B---34-:R-:W-:Y:S06]  /*0630*/  BAR.SYNC.DEFER_BLOCKING 0x0 ;  /* 0x0000000000007b1d */ /* 0x018fec0000010000 */
[----:B------:R-:W-:Y:S05]  /*0640*/  @!P2 BRA `(.L_x_3) ;  /* 0x000000600078a947 */ /* 0x000fea0003800000 */
[----:B------:R-:W-:-:S13]  /*0650*/  ISETP.GT.U32.AND P0, PT, R10, 0x1, PT ;  /* 0x000000010a00780c */ /* 0x000fda0003f04070 */
[----:B------:R-:W-:Y:S05]  /*0660*/  @P0 EXIT ;  /* 0x000000000000094d */ /* 0x000fea0003800000 */
[----:B------:R-:W-:Y:S01]  /*0670*/  ULDC.64 UR4, c[0x0][0x650] ;  /* 0x0001940000047ab9 */ /* 0x000fe20000000a00 */
[----:B------:R-:W-:Y:S01]  /*0680*/  PRMT R0, RZ, 0x7610, R0 ;  /* 0x00007610ff007816 */ /* 0x000fe20000000000 */
[----:B------:R-:W-:Y:S01]  /*0690*/  IMAD.MOV.U32 R101, RZ, RZ, -0x1 ;  /* 0xffffffffff657424 */ /* 0x000fe200078e00ff */
[----:B------:R-:W-:Y:S01]  /*06a0*/  ISETP.GE.U32.AND P0, PT, R16, UR4, PT ;  /* 0x0000000410007c0c */ /* 0x000fe2000bf06070 */
[----:B------:R-:W-:Y:S02]  /*06b0*/  IMAD.MOV.U32 R100, RZ, RZ, -0x1 ;  /* 0xffffffffff647424 */ /* 0x000fe400078e00ff */
[----:B------:R-:W-:Y:S01]  /*06c0*/  IMAD.MOV.U32 R99, RZ, RZ, -0x1 ;  /* 0xffffffffff637424 */ /* 0x000fe200078e00ff */
[----:B------:R-:W-:-:S13]  /*06d0*/  ISETP.GE.U32.AND.EX P0, PT, R17, UR5, PT, P0 ;  /* 0x0000000511007c0c */ /* 0x000fda000bf06100 */
[----:B------:R-:W-:Y:S05]  /*06e0*/  @P0 BRA `(.L_x_4) ;  /* 0x0000000400540947 */ /* 0x000fea0003800000 */
[----:B------:R-:W0:Y:S01]  /*06f0*/  LDC.64 R20, c[0x0][0x628] ;  /* 0x00018a00ff147b82 */ /* 0x000e220000000a00 */
[----:B------:R-:W-:Y:S02]  /*0700*/  IMAD.MOV.U32 R8, RZ, RZ, R16 ;  /* 0x000000ffff087224 */ /* 0x000fe400078e0010 */
[----:B------:R-:W-:-:S05]  /*0710*/  IMAD.MOV.U32 R9, RZ, RZ, R17 ;  /* 0x000000ffff097224 */ /* 0x000fca00078e0011 */
[----:B------:R-:W1:Y:S08]  /*0720*/  LDC R0, c[0x0][0x630] ;  /* 0x00018c00ff007b82 */ /* 0x000e700000000800 */
[----:B------:R-:W2:Y:S01]  /*0730*/  LDC.64 R22, c[0x0][0x620] ;  /* 0x00018800ff167b82 */ /* 0x000ea20000000a00 */
[----:B0-----:R-:W-:-:S04]  /*0740*/  ISETP.NE.U32.AND P0, PT, R20, RZ, PT ;  /* 0x000000ff1400720c */ /* 0x001fc80003f05070 */
[----:B------:R-:W-:-:S13]  /*0750*/  ISETP.NE.AND.EX P0, PT, R21, RZ, PT, P0 ;  /* 0x000000ff1500720c */ /* 0x000fda0003f05300 */
[----:B-12---:R-:W-:Y:S05]  /*0760*/  @!P0 BRA `(.L_x_5) ;  /* 0x0000000000288947 */ /* 0x006fea0003800000 */
[----:B------:R-:W0:Y:S02]  /*0770*/  LDC R13, c[0x0][0x634] ;  /* 0x00018d00ff0d7b82 */ /* 0x000e240000000800 */
[----:B0-----:R-:W-:-:S05]  /*0780*/  IADD3 R13, P0, R16, R13, RZ ;  /* 0x0000000d100d7210 */ /* 0x001fca0007f1e0ff */
[----:B------:R-:W-:-:S04]  /*0790*/  IMAD.X R15, RZ, RZ, R17, P0 ;  /* 0x000000ffff0f7224 */ /* 0x000fc800000e0611 */
[----:B------:R-:W-:-:S04]  /*07a0*/  IMAD.WIDE.U32 R8, R15, R20, RZ ;  /* 0x000000140f087225 */ /* 0x000fc800078e00ff */
[----:B------:R-:W-:-:S04]  /*07b0*/  IMAD.WIDE.U32 R10, P0, R13, R21, R8 ;  /* 0x000000150d0a7225 */ /* 0x000fc80007800008 */
[----:B------:R-:W-:-:S04]  /*07c0*/  IMAD.WIDE.U32 R8, R13, R20, RZ ;  /* 0x000000140d087225 */ /* 0x000fc800078e00ff */
[----:B------:R-:W-:Y:S01]  /*07d0*/  IMAD.X R13, RZ, RZ, RZ, P0 ;  /* 0x000000ffff0d7224 */ /* 0x000fe200000e06ff */
[----:B------:R-:W-:Y:S01]  /*07e0*/  IADD3 RZ, P0, R9, R10, RZ ;  /* 0x0000000a09ff7210 */ /* 0x000fe20007f1e0ff */
[----:B------:R-:W-:-:S04]  /*07f0*/  IMAD.MOV.U32 R12, RZ, RZ, R11 ;  /* 0x000000ffff0c7224 */ /* 0x000fc800078e000b */
[----:B------:R-:W-:-:S08]  /*0800*/  IMAD.WIDE.U32.X R8, R15, R21, R12, P0 ;  /* 0x000000150f087225 */ /* 0x000fd000000e040c */
.L_x_5:
[-CC-:B------:R-:W-:Y:S01]  /*0810*/  SHF.R.U64 R99, R8, R0.reuse, R9.reuse ;  /* 0x0000000008637219 */ /* 0x180fe20000001209 */
[----:B------:R-:W0:Y:S01]  /*0820*/  LDC R12, c[0x0][0x618] ;  /* 0x00018600ff0c7b82 */ /* 0x000e220000000800 */
[----:B------:R-:W-:Y:S01]  /*0830*/  SHF.R.U32.HI R7, RZ, R0, R9 ;  /* 0x00000000ff077219 */ /* 0x000fe20000011609 */
[----:B------:R-:W-:Y:S01]  /*0840*/  ULDC UR4, c[0x0][0x150] ;  /* 0x0000540000047ab9 */ /* 0x000fe20000000800 */
[----:B------:R-:W-:Y:S02]  /*0850*/  IADD3 R11, P0, RZ, -R99, RZ ;  /* 0x80000063ff0b7210 */ /* 0x000fe40007f1e0ff */
[----:B------:R-:W-:-:S03]  /*0860*/  I2FP.F32.U32 R0, R6 ;  /* 0x0000000600007245 */ /* 0x000fc60000201000 */
[----:B------:R-:W1:Y:S01]  /*0870*/  LDC.64 R30, c[0x0][0x640] ;  /* 0x00019000ff1e7b82 */ /* 0x000e620000000a00 */
[----:B------:R-:W-:Y:S02]  /*0880*/  IMAD.X R13, RZ, RZ, ~R7, P0 ;  /* 0x000000ffff0d7224 */ /* 0x000fe400000e0e07 */
[----:B------:R-:W-:Y:S01]  /*0890*/  FMUL R0, R0, UR4 ;  /* 0x0000000400007c20 */ /* 0x000fe20008400000 */
[----:B------:R-:W-:Y:S01]  /*08a0*/  IMAD.WIDE.U32 R8, R11, R22, R16 ;  /* 0x000000160b087225 */ /* 0x000fe200078e0010 */
[----:B------:R-:W-:-:S03]  /*08b0*/  ULDC UR4, c[0x0][0x154] ;  /* 0x0000550000047ab9 */ /* 0x000fc60000000800 */
[----:B------:R-:W-:Y:S01]  /*08c0*/  IMAD R10, R13, R22, RZ ;  /* 0x000000160d0a7224 */ /* 0x000fe200078e02ff */
[----:B------:R-:W2:Y:S01]  /*08d0*/  LDC R7, c[0x0][0x144] ;  /* 0x00005100ff077b82 */ /* 0x000ea20000000800 */
[----:B------:R-:W3:Y:S02]  /*08e0*/  F2I.U32.TRUNC.NTZ R0, R0 ;  /* 0x0000000000007305 */ /* 0x000ee4000020f000 */
[----:B------:R-:W-:-:S04]  /*08f0*/  IMAD R11, R11, R23, R10 ;  /* 0x000000170b0b7224 */ /* 0x000fc800078e020a */
[----:B------:R-:W-:Y:S01]  /*0900*/  IMAD.IADD R9, R9, 0x1, R11 ;  /* 0x0000000109097824 */ /* 0x000fe200078e020b */
[----:B------:R-:W4:Y:S01]  /*0910*/  LDC R24, c[0x0][0x608] ;  /* 0x00018200ff187b82 */ /* 0x000f220000000800 */
[----:B------:R-:W-:-:S03]  /*0920*/  IMAD.MOV.U32 R11, RZ, RZ, -0x1 ;  /* 0xffffffffff0b7424 */ /* 0x000fc600078e00ff */
[-CC-:B0-----:R-:W-:Y:S02]  /*0930*/  SHF.R.U64 R22, R8, R12.reuse, R9.reuse ;  /* 0x0000000c08167219 */ /* 0x181fe40000001209 */
[----:B------:R-:W-:Y:S02]  /*0940*/  I2FP.F32.U32 R8, R3 ;  /* 0x0000000300087245 */ /* 0x000fe40000201000 */
[----:B------:R-:W0:Y:S01]  /*0950*/  LDC R28, c[0x0][0x658] ;  /* 0x00019600ff1c7b82 */ /* 0x000e220000000800 */
[----:B-1----:R-:W-:Y:S01]  /*0960*/  ISETP.NE.U32.AND P0, PT, R30, RZ, PT ;  /* 0x000000ff1e00720c */ /* 0x002fe20003f05070 */
[----:B---3--:R-:W-:Y:S02]  /*0970*/  IMAD.MOV R10, RZ, RZ, -R0 ;  /* 0x000000ffff0a7224 */ /* 0x008fe400078e0a00 */
[----:B------:R-:W-:Y:S01]  /*0980*/  FMUL R8, R8, UR4 ;  /* 0x0000000408087c20 */ /* 0x000fe20008400000 */
[----:B------:R-:W-:Y:S02]  /*0990*/  SHF.R.U32.HI R9, RZ, R12, R9 ;  /* 0x0000000cff097219 */ /* 0x000fe40000011609 */
[----:B------:R-:W-:Y:S01]  /*09a0*/  ISETP.NE.AND.EX P0, PT, R31, RZ, PT, P0 ;  /* 0x000000ff1f00720c */ /* 0x000fe20003f05300 */
[----:B------:R1:W3:Y:S01]  /*09b0*/  F2I.U32.TRUNC.NTZ R15, R8 ;  /* 0x00000008000f7305 */ /* 0x0002e2000020f000 */
[----:B------:R-:W1:Y:S01]  /*09c0*/  LDC R20, c[0x0][0x148] ;  /* 0x00005200ff147b82 */ /* 0x000e620000000800 */
[----:B--2---:R-:W-:-:S07]  /*09d0*/  IMAD R0, R7, R10, R6 ;  /* 0x0000000a07007224 */ /* 0x004fce00078e0206 */
[----:B------:R-:W2:Y:S01]  /*09e0*/  LDC R26, c[0x0][0x600] ;  /* 0x00018000ff1a7b82 */ /* 0x000ea20000000800 */
[-CC-:B----4-:R-:W-:Y:S02]  /*09f0*/  SHF.R.U64 R32, R22, R24.reuse, R9.reuse ;  /* 0x0000001816207219 */ /* 0x190fe40000001209 */
[----:B------:R-:W-:Y:S01]  /*0a00*/  SHF.R.U32.HI R7, RZ, R24, R9 ;  /* 0x00000018ff077219 */ /* 0x000fe20000011609 */
[----:B------:R-:W-:-:S04]  /*0a10*/  IMAD.MOV.U32 R9, RZ, RZ, 0x1 ;  /* 0x00000001ff097424 */ /* 0x000fc800078e00ff */
[----:B------:R-:W4:Y:S01]  /*0a20*/  LDC R21, c[0x0][0x648] ;  /* 0x00019200ff157b82 */ /* 0x000f220000000800 */
[-C--:B0-----:R-:W-:Y:S02]  /*0a30*/  SHF.L.U32 R6, R11, R28.reuse, RZ ;  /* 0x0000001c0b067219 */ /* 0x081fe400000006ff */
[--C-:B------:R-:W-:Y:S02]  /*0a40*/  SHF.R.U64 R24, R32, R28, R7.reuse ;  /* 0x0000001c20187219 */ /* 0x100fe40000001207 */
[----:B------:R-:W-:Y:S02]  /*0a50*/  LOP3.LUT R13, RZ, R6, RZ, 0x33, !PT ;  /* 0x00000006ff0d7212 */ /* 0x000fe400078e33ff */
[-C--:B------:R-:W-:Y:S01]  /*0a60*/  SHF.R.U32.HI R7, RZ, R28.reuse, R7 ;  /* 0x0000001cff077219 */ /* 0x080fe20000011607 */
[----:B------:R-:W0:Y:S01]  /*0a70*/  LDC R23, c[0x0][0x638] ;  /* 0x00018e00ff177b82 */ /* 0x000e220000000800 */
[----:B------:R-:W-:Y:S01]  /*0a80*/  SHF.L.U32 R12, R9, R28, RZ ;  /* 0x0000001c090c7219 */ /* 0x000fe200000006ff */
[----:B------:R-:W-:-:S06]  /*0a90*/  IMAD.MOV.U32 R6, RZ, RZ, R24 ;  /* 0x000000ffff067224 */ /* 0x000fcc00078e0018 */
[----:B------:R-:W0:Y:S01]  /*0aa0*/  LDC R101, c[0x0][0x610] ;  /* 0x00018400ff657b82 */ /* 0x000e220000000800 */
[----:B-1-3--:R-:W-:Y:S05]  /*0ab0*/  @!P0 BRA `(.L_x_6) ;  /* 0x0000000000288947 */ /* 0x00afea0003800000 */
[----:B------:R-:W1:Y:S02]  /*0ac0*/  LDC R11, c[0x0][0x64c] ;  /* 0x00019300ff0b7b82 */ /* 0x000e640000000800 */
[----:B-1----:R-:W-:-:S05]  /*0ad0*/  IADD3 R11, P0, R24, R11, RZ ;  /* 0x0000000b180b7210 */ /* 0x002fca0007f1e0ff */
        /* <DEDUP_REMOVED lines=8> */
.L_x_6:
[----:B----4-:R-:W-:Y:S01]  /*0b60*/  SHF.R.U64 R6, R6, R21, R7 ;  /* 0x0000001506067219 */ /* 0x010fe20000001207 */
[----:B--2---:R-:W-:Y:S01]  /*0b70*/  VIADD R7, R26, 0xffffffff ;  /* 0xffffffff1a077836 */ /* 0x004fe20000000000 */
[----:B------:R-:W-:Y:S01]  /*0b80*/  LOP3.LUT R13, R32, R13, RZ, 0xc0, !PT ;  /* 0x0000000d200d7212 */ /* 0x000fe200078ec0ff */
[----:B------:R-:W-:Y:S02]  /*0b90*/  IMAD.MOV R15, RZ, RZ, -R15 ;  /* 0x000000ffff0f7224 */ /* 0x000fe400078e0a0f */
[----:B------:R-:W-:Y:S02]  /*0ba0*/  IMAD.MOV R8, RZ, RZ, -R6 ;  /* 0x000000ffff087224 */ /* 0x000fe400078e0a06 */
[----:B------:R-:W-:Y:S01]  /*0bb0*/  IMAD R13, R12, R6, R13 ;  /* 0x000000060c0d7224 */ /* 0x000fe200078e020d */
[----:B------:R-:W-:Y:S01]  /*0bc0*/  LOP3.LUT R6, R22, R7, RZ, 0xc0, !PT ;  /* 0x0000000716067212 */ /* 0x000fe200078ec0ff */
[----:B------:R-:W-:Y:S02]  /*0bd0*/  @P3 IMAD R0, R20, R15, R3 ;  /* 0x0000000f14003224 */ /* 0x000fe400078e0203 */
[----:B0-----:R-:W-:-:S02]  /*0be0*/  IMAD R3, R8, R23, R24 ;  /* 0x0000001708037224 */ /* 0x001fc400078e0218 */
[----:B------:R-:W-:Y:S02]  /*0bf0*/  IMAD R101, R13, R101, R0 ;  /* 0x000000650d657224 */ /* 0x000fe400078e0200 */
[----:B------:R-:W-:Y:S02]  /*0c00*/  IMAD R6, R3, R26, R6 ;  /* 0x0000001a03067224 */ /* 0x000fe400078e0206 */
[----:B------:R-:W-:-:S03]  /*0c10*/  IMAD.MOV.U32 R0, RZ, RZ, 0x1 ;  /* 0x00000001ff007424 */ /* 0x000fc600078e00ff */
[----:B------:R-:W-:Y:S02]  /*0c20*/  SEL R100, R6, R101, !P3 ;  /* 0x0000006506647207 */ /* 0x000fe40005800000 */
[----:B------:R-:W-:-:S07]  /*0c30*/  SEL R101, R101, R6, !P3 ;  /* 0x0000000665657207 */ /* 0x000fce0005800000 */
.L_x_4:
[----:B------:R-:W-:-:S08]  /*0c40*/  NOP ;  /* 0x0000000000007918 */ /* 0x000fd00000000000 */
[----:B------:R-:W0:Y:S02]  /*0c50*/  USETMAXREG.TRY_ALLOC.CTAPOOL UP0, 0xe8 ;  /* 0x000000e8000079c8 */ /* 0x000e240008000600 */
[----:B0-----:R-:W-:-:S13]  /*0c60*/  PLOP3.LUT P0, PT, PT, PT, UP0, 0x80, 0x0 ;  /* 0x000000000000781c */ /* 0x001fda0003f0f008 */
[----:B------:R-:W-:Y:S05]  /*0c70*/  @!P0 BRA `(.L_x_4) ;  /* 0xfffffffc00f08947 */ /* 0x000fea000383ffff */
[----:B------:R-:W-:Y:S01]  /*0c80*/  ULDC.64 UR4, c[0x0][0x598] ;  /* 0x0001660000047ab9 */ /* 0x000fe20000000a00 */
[----:B------:R-:W-:Y:S01]  /*0c90*/  ULDC.64 UR36, c[0x0][0x208] ;  /* 0x0000820000247ab9 */ /* 0x000fe20000000a00 */
[----:B------:R-:W-:-:S04]  /*0ca0*/  ISETP.NE.U32.AND P0, PT, RZ, UR4, PT ;  /* 0x00000004ff007c0c */ /* 0x000fc8000bf05070 */
[----:B------:R-:W-:-:S13]  /*0cb0*/  ISETP.NE.AND.EX P0, PT, RZ, UR5, PT, P0 ;  /* 0x00000005ff007c0c */ /* 0x000fda000bf05300 */
[----:B------:R-:W-:Y:S05]  /*0cc0*/  @!P0 BRA `(.L_x_7) ;  /* 0x00000000001c8947 */ /* 0x000fea0003800000 */
[----:B------:R-:W0:Y:S02]  /*0cd0*/  LDC.64 R6, c[0x0][0x598] ;  /* 0x00016600ff067b82 */ /* 0x000e240000000a00 */
[----:B0-----:R-:W2:Y:S02]  /*0ce0*/  LDG.E.64 R6, desc[UR36][R6.64] ;  /* 0x0000002406067981 */ /* 0x001ea4000c1e1b00 */
[----:B--2---:R-:W-:-:S04]  /*0cf0*/  ISETP.NE.U32.AND P0, PT, R6, RZ, PT ;  /* 0x000000ff0600720c */ /* 0x004fc80003f05070 */
[----:B------:R-:W-:-:S13]  /*0d00*/  ISETP.NE.AND.EX P0, PT, R7, RZ, PT, P0 ;  /* 0x000000ff0700720c */ /* 0x000fda0003f05300 */
[----:B------:R-:W-:Y:S05]  /*0d10*/  @!P0 BRA `(.L_x_7) ;  /* 0x0000000000088947 */ /* 0x000fea0003800000 */
[----:B------:R0:W5:Y:S01]  /*0d20*/  LD.E R19, desc[UR36][R6.64] ;  /* 0x0000002406137980 */ /* 0x000162000c101900 */
[----:B------:R-:W-:Y:S05]  /*0d30*/  BRA `(.L_x_8) ;  /* 0x0000000000247947 */ /* 0x000fea0003800000 */
.L_x_7:
[----:B------:R-:W-:Y:S02]  /*0d40*/  ULDC.64 UR4, c[0x0][0x588] ;  /* 0x0001620000047ab9 */ /* 0x000fe40000000a00 */
[----:B------:R-:W-:-:S04]  /*0d50*/  ISETP.NE.U32.AND P0, PT, RZ, UR4, PT ;  /* 0x00000004ff007c0c */ /* 0x000fc8000bf05070 */
[----:B------:R-:W-:-:S13]  /*0d60*/  ISETP.NE.AND.EX P0, PT, RZ, UR5, PT, P0 ;  /* 0x00000005ff007c0c */ /* 0x000fda000bf05300 */
[----:B------:R-:W-:Y:S05]  /*0d70*/  @!P0 BRA `(.L_x_9) ;  /* 0x00000000000c8947 */ /* 0x000fea0003800000 */
[----:B------:R-:W0:Y:S02]  /*0d80*/  LDC.64 R6, c[0x0][0x588] ;  /* 0x00016200ff067b82 */ /* 0x000e240000000a00 */
[----:B0-----:R1:W5:Y:S01]  /*0d90*/  LDG.E R19, desc[UR36][R6.64] ;  /* 0x0000002406137981 */ /* 0x001362000c1e1900 */
[----:B------:R-:W-:Y:S05]  /*0da0*/  BRA `(.L_x_8) ;  /* 0x0000000000087947 */ /* 0x000fea0003800000 */
.L_x_9:
[----:B------:R-:W-:Y:S02]  /*0db0*/  ULDC UR4, c[0x0][0x580] ;  /* 0x0001600000047ab9 */ /* 0x000fe40000000800 */
[----:B------:R-:W-:-:S07]  /*0dc0*/  IMAD.U32 R19, RZ, RZ, UR4 ;  /* 0x00000004ff137e24 */ /* 0x000fce000f8e00ff */
.L_x_8:
[----:B------:R-:W-:Y:S02]  /*0dd0*/  ULDC.64 UR4, c[0x0][0x5a0] ;  /* 0x0001680000047ab9 */ /* 0x000fe40000000a00 */
[----:B------:R-:W-:-:S04]  /*0de0*/  ISETP.NE.U32.AND P0, PT, RZ, UR4, PT ;  /* 0x00000004ff007c0c */ /* 0x000fc8000bf05070 */
[----:B------:R-:W-:-:S13]  /*0df0*/  ISETP.NE.AND.EX P0, PT, RZ, UR5, PT, P0 ;  /* 0x00000005ff007c0c */ /* 0x000fda000bf05300 */
[----:B------:R-:W-:Y:S05]  /*0e00*/  @!P0 BRA `(.L_x_10) ;  /* 0x00000000001c8947 */ /* 0x000fea0003800000 */
[----:B01----:R-:W0:Y:S02]  /*0e10*/  LDC.64 R6, c[0x0][0x5a0] ;  /* 0x00016800ff067b82 */ /* 0x003e240000000a00 */
[----:B0-----:R-:W2:Y:S02]  /*0e20*/  LDG.E.64 R6, desc[UR36][R6.64] ;  /* 0x0000002406067981 */ /* 0x001ea4000c1e1b00 */
[----:B--2---:R-:W-:-:S04]  /*0e30*/  ISETP.NE.U32.AND P0, PT, R6, RZ, PT ;  /* 0x000000ff0600720c */ /* 0x004fc80003f05070 */
[----:B------:R-:W-:-:S13]  /*0e40*/  ISETP.NE.AND.EX P0, PT, R7, RZ, PT, P0 ;  /* 0x000000ff0700720c */ /* 0x000fda0003f05300 */
[----:B------:R-:W-:Y:S05]  /*0e50*/  @!P0 BRA `(.L_x_10) ;  /* 0x0000000000088947 */ /* 0x000fea0003800000 */
[----:B------:R0:W5:Y:S01]  /*0e60*/  LD.E R88, desc[UR36][R6.64] ;  /* 0x0000002406587980 */ /* 0x000162000c101900 */
[----:B------:R-:W-:Y:S05]  /*0e70*/  BRA `(.L_x_11) ;  /* 0x0000000000247947 */ /* 0x000fea0003800000 */
.L_x_10:
[----:B------:R-:W-:Y:S02]  /*0e80*/  ULDC.64 UR4, c[0x0][0x590] ;  /* 0x0001640000047ab9 */ /* 0x000fe40000000a00 */
[----:B------:R-:W-:-:S04]  /*0e90*/  ISETP.NE.U32.AND P0, PT, RZ, UR4, PT ;  /* 0x00000004ff007c0c */ /* 0x000fc8000bf05070 */
[----:B------:R-:W-:-:S13]  /*0ea0*/  ISETP.NE.AND.EX P0, PT, RZ, UR5, PT, P0 ;  /* 0x00000005ff007c0c */ /* 0x000fda000bf05300 */
[----:B------:R-:W-:Y:S05]  /*0eb0*/  @!P0 BRA `(.L_x_12) ;  /* 0x00000000000c8947 */ /* 0x000fea0003800000 */
[----:B------:R-:W2:Y:S02]  /*0ec0*/  LDC.64 R88, c[0x0][0x590] ;  /* 0x00016400ff587b82 */ /* 0x000ea40000000a00 */
[----:B--2---:R2:W5:Y:S01]  /*0ed0*/  LDG.E R88, desc[UR36][R88.64] ;  /* 0x0000002458587981 */ /* 0x004562000c1e1900 */
[----:B------:R-:W-:Y:S05]  /*0ee0*/  BRA `(.L_x_11) ;  /* 0x0000000000087947 */ /* 0x000fea0003800000 */
.L_x_12:
[----:B------:R-:W-:Y:S02]  /*0ef0*/  ULDC UR4, c[0x0][0x584] ;  /* 0x0001610000047ab9 */ /* 0x000fe40000000800 */
[----:B------:R-:W-:-:S07]  /*0f00*/  IMAD.U32 R88, RZ, RZ, UR4 ;  /* 0x00000004ff587e24 */ /* 0x000fce000f8e00ff */
.L_x_11:
[----:B------:R-:W-:-:S13]  /*0f10*/  LOP3.LUT P0, RZ, R0, 0xff, RZ, 0xc0, !PT ;  /* 0x000000ff00ff7812 */ /* 0x000fda000780c0ff */
[----:B------:R-:W-:Y:S05]  /*0f20*/  @!P0 EXIT ;  /* 0x000000000000894d */ /* 0x000fea0003800000 */
[----:B------:R-:W3:Y:S01]  /*0f30*/  LDC R90, c[0x0][0x658] ;  /* 0x00019600ff5a7b82 */ /* 0x000ee20000000800 */
[----:B------:R-:W-:Y:S01]  /*0f40*/  LOP3.LUT R14, R14, 0x1, RZ, 0xc0, !PT ;  /* 0x000000010e0e7812 */ /* 0x000fe200078ec0ff */
[----:B------:R-:W-:Y:S01]  /*0f50*/  ULDC.64 UR6, c[0x0][0x288] ;  /* 0x0000a20000067ab9 */ /* 0x000fe20000000a00 */
[----:B------:R-:W-:Y:S01]  /*0f60*/  SHF.R.U32.HI R0, RZ, 0x2, R4 ;  /* 0x00000002ff007819 */ /* 0x000fe20000011604 */
[----:B------:R-:W-:Y:S01]  /*0f70*/  UIADD3 UR4, UR7, 0x3f, URZ ;  /* 0x0000003f07047890 */ /* 0x000fe2000fffe03f */
[----:B------:R-:W-:Y:S01]  /*0f80*/  SHF.R.U32.HI R5, RZ, 0x1, R5 ;  /* 0x00000001ff057819 */ /* 0x000fe20000011605 */
[----:B------:R-:W-:Y:S01]  /*0f90*/  IMAD.SHL.U32 R3, R14, 0x40, RZ ;  /* 0x000000400e037824 */ /* 0x000fe200078e00ff */
[----:B------:R-:W-:Y:S01]  /*0fa0*/  LOP3.LUT R0, R0, 0x7, RZ, 0xc0, !PT ;  /* 0x0000000700007812 */ /* 0x000fe200078ec0ff */
[----:B------:R-:W4:Y:S01]  /*0fb0*/  LDC.64 R92, c[0x0][0x5c8] ;  /* 0x00017200ff5c7b82 */ /* 0x000f220000000a00 */
[----:B------:R-:W-:Y:S01]  /*0fc0*/  USHF.R.S32.HI UR5, URZ, 0x1f, UR4 ;  /* 0x0000001f3f057899 */ /* 0x000fe20008011404 */
[----:B------:R-:W-:Y:S01]  /*0fd0*/  LOP3.LUT R5, R5, 0x30, RZ, 0xc0, !PT ;  /* 0x0000003005057812 */ /* 0x000fe200078ec0ff */
[----:B01----:R-:W-:Y:S01]  /*0fe0*/  IMAD.MOV.U32 R7, RZ, RZ, 0x1 ;  /* 0x00000001ff077424 */ /* 0x003fe200078e00ff */
[--C-:B------:R-:W-:Y:S01]  /*0ff0*/  LOP3.LUT R22, R3, 0x40, R0.reuse, 0xe2, !PT ;  /* 0x0000004003167812 */ /* 0x100fe200078ee200 */
[----:B------:R-:W-:Y:S01]  /*1000*/  ULEA.HI UR5, UR5, UR4, URZ, 0x6 ;  /* 0x0000000405057291 */ /* 0x000fe2000f8f303f */
[-C--:B------:R-:W-:Y:S01]  /*1010*/  IADD3 R3, RZ, -R5.reuse, -R0 ;  /* 0x80000005ff037210 */ /* 0x080fe20007ffe800 */
[----:B------:R-:W-:Y:S01]  /*1020*/  IMAD.U32 R6, RZ, RZ, UR6 ;  /* 0x00000006ff067e24 */ /* 0x000fe2000f8e00ff */
[----:B------:R-:W0:Y:S01]  /*1030*/  LDC R95, c[0x0][0x600] ;  /* 0x00018000ff5f7b82 */ /* 0x000e220000000800 */
[----:B------:R-:W-:Y:S01]  /*1040*/  LOP3.LUT R22, R22, R5, RZ, 0xfc, !PT ;  /* 0x0000000516167212 */ /* 0x000fe200078efcff */
[----:B------:R-:W-:Y:S01]  /*1050*/  IMAD.MOV.U32 R5, RZ, RZ, -0x1 ;  /* 0xffffffffff057424 */ /* 0x000fe200078e00ff */
[----:B------:R-:W-:Y:S01]  /*1060*/  USHF.R.S32.HI UR43, URZ, 0x6, UR5 ;  /* 0x000000063f2b7899 */ /* 0x000fe20008011405 */
[----:B--2---:R-:W-:Y:S01]  /*1070*/  LOP3.LUT R89, R4, 0x3, RZ, 0xc0, !PT ;  /* 0x0000000304597812 */ /* 0x004fe200078ec0ff */
[----:B------:R-:W-:Y:S01]  /*1080*/  IMAD R3, R14, -0x40, R3 ;  /* 0xffffffc00e037824 */ /* 0x000fe200078e0203 */
[----:B------:R-:W-:Y:S01]  /*1090*/  LOP3.LUT R94, R4, 0x80, RZ, 0xc0, !PT ;  /* 0x00000080045e7812 */ /* 0x000fe200078ec0ff */
[----:B------:R-:W-:Y:S01]  /*10a0*/  UISETP.LT.AND UP0, UPT, UR43, 0x1, UPT ;  /* 0x000000012b00788c */ /* 0x000fe2000bf01270 */
[-C--:B---3--:R-:W-:Y:S01]  /*10b0*/  SHF.L.U32 R5, R5, R90.reuse, RZ ;  /* 0x0000005a05057219 */ /* 0x088fe200000006ff */
[----:B------:R-:W-:Y:S01]  /*10c0*/  ULDC UR4, c[0x0][0x284] ;  /* 0x0000a10000047ab9 */ /* 0x000fe20000000800 */
[----:B------:R-:W-:Y:S01]  /*10d0*/  IMAD R89, R89, -0x2, R6 ;  /* 0xfffffffe59597824 */ /* 0x000fe200078e0206 */
[----:B------:R-:W-:Y:S01]  /*10e0*/  USEL UR44, UR43, 0x1, UP0 ;  /* 0x000000012b2c7887 */ /* 0x000fe20008000000 */
[----:B------:R-:W-:Y:S01]  /*10f0*/  SHF.L.U32 R90, R7, R90, RZ ;  /* 0x0000005a075a7219 */ /* 0x000fe200000006ff */
[----:B------:R-:W-:Y:S01]  /*1100*/  VIADD R97, R3, UR4 ;  /* 0x0000000403617c36 */ /* 0x000fe20008000000 */
[----:B------:R-:W-:Y:S01]  /*1110*/  LOP3.LUT R98, R18, 0x1, RZ, 0xfc, !PT ;  /* 0x0000000112627812 */ /* 0x000fe200078efcff */
[----:B------:R-:W-:Y:S01]  /*1120*/  IMAD.MOV.U32 R23, RZ, RZ, RZ ;  /* 0x000000ffff177224 */ /* 0x000fe200078e00ff */
[C---:B----4-:R-:W-:Y:S01]  /*1130*/  SHF.L.U64.HI R91, R92.reuse, 0x3, R93 ;  /* 0x000000035c5b7819 */ /* 0x050fe2000001025d */
[----:B------:R-:W-:Y:S01]  /*1140*/  IMAD.SHL.U32 R92, R92, 0x8, RZ ;  /* 0x000000085c5c7824 */ /* 0x000fe200078e00ff */
[----:B------:R-:W-:Y:S01]  /*1150*/  SHF.R.U32.HI R94, RZ, 0x7, R94 ;  /* 0x00000007ff5e7819 */ /* 0x000fe2000001165e */
[----:B------:R-:W-:Y:S01]  /*1160*/  IMAD.SHL.U32 R93, R4, 0x2, RZ ;  /* 0x00000002045d7824 */ /* 0x000fe200078e00ff */
[----:B------:R-:W-:Y:S01]  /*1170*/  LOP3.LUT R96, RZ, R5, RZ, 0x33, !PT ;  /* 0x00000005ff607212 */ /* 0x000fe200078e33ff */
[----:B------:R-:W-:Y:S01]  /*1180*/  UIADD3 UR44, UR43, -UR44, URZ ;  /* 0x8000002c2b2c7290 */ /* 0x000fe2000fffe03f */
[----:B------:R-:W-:Y:S01]  /*1190*/  UMOV UR40, URZ ;  /* 0x0000003f00287c82 */ /* 0x000fe20008000000 */
[----:B0-----:R-:W-:Y:S01]  /*11a0*/  VIADD R95, R95, 0xffffffff ;  /* 0xffffffff5f5f7836 */ /* 0x001fe20000000000 */
[----:B------:R-:W-:-:S09]  /*11b0*/  UMOV UR42, URZ ;  /* 0x0000003f002a7c82 */ /* 0x000fd20008000000 */
.L_x_158:
[----:B0-----:R-:W0:Y:S01]  /*11c0*/  SHFL.IDX PT, R0, R94, RZ, 0x1f ;  /* 0x00001fff5e007589 */ /* 0x001e2200000e0000 */
[----:B-1----:R-:W1:Y:S01]  /*11d0*/  S2UR UR7, SR_CgaCtaId ;  /* 0x00000000000779c3 */ /* 0x002e620000008800 */
[----:B------:R-:W-:Y:S01]  /*11e0*/  UMOV UR6, 0x400 ;  /* 0x0000040000067882 */ /* 0x000fe20000000000 */
[----:B0-----:R-:W-:Y:S01]  /*11f0*/  R2UR UR4, R0 ;  /* 0x00000000000472ca */ /* 0x001fe200000e0000 */
[----:B-1----:R-:W-:-:S12]  /*1200*/  ULEA UR46, UR7, UR6, 0x18 ;  /* 0x00000006072e7291 */ /* 0x002fd8000f8ec03f */
[----:B------:R-:W-:-:S04]  /*1210*/  ULEA.HI UR5, UR4, UR4, URZ, 0x1 ;  /* 0x0000000404057291 */ /* 0x000fc8000f8f083f */
[----:B------:R-:W-:-:S04]  /*1220*/  ULOP3.LUT UR5, UR5, 0x7fffe, URZ, 0xc0, !UPT ;  /* 0x0007fffe05057892 */ /* 0x000fc8000f8ec03f */
[----:B------:R-:W-:-:S03]  /*1230*/  UIADD3 UR5, UR4, -UR5, URZ ;  /* 0x8000000504057290 */ /* 0x000fc6000fffe03f */
[----:B------:R-:W-:Y:S01]  /*1240*/  ULDC UR4, c[0x0][0x28c] ;  /* 0x0000a30000047ab9 */ /* 0x000fe20000000800 */
[----:B------:R-:W-:Y:S01]  /*1250*/  ULEA UR5, UR5, UR46, 0xd ;  /* 0x0000002e05057291 */ /* 0x000fe2000f8e683f */
[----:B------:R-:W-:-:S03]  /*1260*/  ISETP.LT.AND P0, PT, RZ, UR4, PT ;  /* 0x00000004ff007c0c */ /* 0x000fc6000bf01270 */
[----:B------:R-:W-:-:S04]  /*1270*/  UIADD3 UR5, UR5, 0x100, URZ ;  /* 0x0000010005057890 */ /* 0x000fc8000fffe03f */
[----:B------:R-:W-:-:S04]  /*1280*/  USHF.R.U32.HI UR5, URZ, 0x4, UR5 ;  /* 0x000000043f057899 */ /* 0x000fc80008011605 */
[----:B------:R-:W-:-:S04]  /*1290*/  ULOP3.LUT UR5, UR5, 0x3fff, URZ, 0xc0, !UPT ;  /* 0x00003fff05057892 */ /* 0x000fc8000f8ec03f */
[----:B------:R-:W-:Y:S01]  /*12a0*/  ULOP3.LUT UR45, UR5, 0x10000, URZ, 0xfc, !UPT ;  /* 0x00010000052d7892 */ /* 0x000fe2000f8efc3f */
[----:B---345:R-:W-:Y:S11]  /*12b0*/  @P0 BRA `(.L_x_13) ;  /* 0x0000000000400947 */ /* 0x038ff60003800000 */
[----:B------:R-:W-:Y:S01]  /*12c0*/  MOV R0, 0x0 ;  /* 0x0000000000007802 */ /* 0x000fe20000000f00 */
[----:B------:R-:W-:Y:S01]  /*12d0*/  ULDC.64 UR4, c[0x4][0x68] ;  /* 0x01001a0000047ab9 */ /* 0x000fe20000000a00 */
[----:B------:R-:W-:Y:S01]  /*12e0*/  ULDC.64 UR6, c[0x4][0x8] ;  /* 0x0100020000067ab9 */ /* 0x000fe20000000a00 */
[----:B------:R-:W-:Y:S01]  /*12f0*/  IMAD.U32 R4, RZ, RZ, UR4 ;  /* 0x00000004ff047e24 */ /* 0x000fe2000f8e00ff */
[----:B------:R0:W1:Y:S01]  /*1300*/  LDC.64 R14, c[0x4][R0] ;  /* 0x01000000000e7b82 */ /* 0x0000620000000a00 */
[----:B------:R-:W-:Y:S01]  /*1310*/  IMAD.U32 R5, RZ, RZ, UR5 ;  /* 0x00000005ff057e24 */ /* 0x000fe2000f8e00ff */
[----:B------:R-:W-:Y:S01]  /*1320*/  ULDC.64 UR4, c[0x4][0x70] ;  /* 0x01001c0000047ab9 */ /* 0x000fe20000000a00 */
[----:B------:R-:W-:Y:S02]  /*1330*/  IMAD.U32 R10, RZ, RZ, UR6 ;  /* 0x00000006ff0a7e24 */ /* 0x000fe4000f8e00ff */
[----:B------:R-:W-:Y:S02]  /*1340*/  IMAD.U32 R6, RZ, RZ, UR4 ;  /* 0x00000004ff067e24 */ /* 0x000fe4000f8e00ff */
[----:B------:R-:W-:-:S02]  /*1350*/  IMAD.U32 R7, RZ, RZ, UR5 ;  /* 0x00000005ff077e24 */ /* 0x000fc4000f8e00ff */
[----:B------:R-:W-:Y:S02]  /*1360*/  IMAD.U32 R11, RZ, RZ, UR7 ;  /* 0x00000007ff0b7e24 */ /* 0x000fe4000f8e00ff */
[----:B------:R-:W-:Y:S02]  /*1370*/  IMAD.MOV.U32 R8, RZ, RZ, 0x1e1 ;  /* 0x000001e1ff087424 */ /* 0x000fe400078e00ff */
[----:B------:R-:W-:Y:S02]  /*1380*/  IMAD.MOV.U32 R12, RZ, RZ, 0x1 ;  /* 0x00000001ff0c7424 */ /* 0x000fe400078e00ff */
[----:B0-----:R-:W-:-:S07]  /*1390*/  IMAD.MOV.U32 R13, RZ, RZ, RZ ;  /* 0x000000ffff0d7224 */ /* 0x001fce00078e00ff */
[----:B------:R-:W-:-:S07]  /*13a0*/  LEPC R20, `(.L_x_13) ;  /* 0x000000001014794e */ /* 0x000fce0000000000 */
[----:B-1---5:R-:W-:Y:S05]  /*13b0*/  CALL.ABS.NOINC R14 ;  /* 0x000000000e007343 */ /* 0x022fea0003c00000 */
.L_x_13:
[----:B------:R-:W-:-:S13]  /*13c0*/  ISETP.NE.AND P0, PT, R98, 0x3, PT ;  /* 0x000000036200780c */ /* 0x000fda0003f05270 */
[----:B------:R-:W-:Y:S05]  /*13d0*/  @!P0 BRA `(.L_x_14) ;  /* 0x0000000000048947 */ /* 0x000fea0003800000 */
[----:B------:R-:W-:Y:S01]  /*13e0*/  BPT.TRAP 0x1 ;  /* 0x000000040000795c */ /* 0x000fe20000300000 */
.L_x_14:
[----:B------:R-:W-:Y:S02]  /*13f0*/  IMAD.U32 R3, RZ, RZ, UR42 ;  /* 0x0000002aff037e24 */ /* 0x000fe4000f8e00ff */
[----:B------:R-:W-:-:S03]  /*1400*/  IMAD.U32 R0, RZ, RZ, UR40 ;  /* 0x00000028ff007e24 */ /* 0x000fc6000f8e00ff */
[----:B------:R-:W-:Y:S02]  /*1410*/  LEA R3, R3, UR46, 0x3 ;  /* 0x0000002e03037c11 */ /* 0x000fe4000f8e18ff */
[----:B------:R-:W-:-:S04]  /*1420*/  SHF.L.U32 R0, R0, 0x1f, RZ ;  /* 0x0000001f00007819 */ /* 0x000fc800000006ff */
[----:B------:R0:W1:Y:S01]  /*1430*/  SYNCS.PHASECHK.TRANS64.TRYWAIT P1, [R3+URZ], R0 ;  /* 0x00000000030075a7 */ /* 0x000062000802017f */
[----:B------:R-:W-:Y:S05]  /*1440*/  @!P0 BRA `(.L_x_15) ;  /* 0x0000000000048947 */ /* 0x000fea0003800000 */
[----:B------:R-:W-:Y:S01]  /*1450*/  BPT.TRAP 0x1 ;  /* 0x000000040000795c */ /* 0x000fe20000300000 */
.L_x_15:
[----:B------:R-:W-:-:S05]  /*1460*/  IMAD.U32 R4, RZ, RZ, UR44 ;  /* 0x0000002cff047e24 */ /* 0x000fca000f8e00ff */
[----:B------:R-:W-:Y:S01]  /*1470*/  ISETP.GE.AND P2, PT, R4, 0x1, PT ;  /* 0x000000010400780c */ /* 0x000fe20003f46270 */
[----:B-1----:R-:W-:-:S12]  /*1480*/  @P1 BRA `(.L_x_16) ;  /* 0x0000000000081947 */ /* 0x002fd80003800000 */
[----:B------:R-:W1:Y:S02]  /*1490*/  SYNCS.PHASECHK.TRANS64.TRYWAIT P1, [R3+URZ], R0 ;  /* 0x00000000030075a7 */ /* 0x000e64000802017f */
[----:B-1----:R-:W-:Y:S05]  /*14a0*/  @!P1 BRA `(.L_x_17) ;  /* 0x0000006800809947 */ /* 0x002fea0003800000 */
.L_x_16:
[----:B------:R-:W-:Y:S05]  /*14b0*/  WARPSYNC.ALL ;  /* 0x0000000000007948 */ /* 0x000fea0003800000 */
[----:B------:R-:W-:Y:S01]  /*14c0*/  UIADD3 UR4, UR46, 0x20100, URZ ;  /* 0x000201002e047890 */ /* 0x000fe2000fffe03f */
[----:B------:R-:W-:Y:S01]  /*14d0*/  WARPGROUP.ARRIVE ;  /* 0x00000000000079c5 */ /* 0x000fe20000000000 */
[----:B------:R-:W-:Y:S02]  /*14e0*/  ULEA UR5, UR42, UR45, 0xb ;  /* 0x0000002d2a057291 */ /* 0x000fe4000f8e583f */
[----:B------:R-:W-:Y:S01]  /*14f0*/  USHF.R.U32.HI UR4, URZ, 0x4, UR4 ;  /* 0x000000043f047899 */ /* 0x000fe20008011604 */
[----:B------:R-:W-:Y:S01]  /*1500*/  UMOV UR9, 0x40000040 ;  /* 0x4000004000097882 */ /* 0x000fe20000000000 */
[----:B------:R-:W-:-:S02]  /*1510*/  UMOV UR11, 0x40000040 ;  /* 0x40000040000b7882 */ /* 0x000fc40000000000 */
[----:B------:R-:W-:Y:S01]  /*1520*/  ULOP3.LUT UR4, UR4, 0x3fff, URZ, 0xc0, !UPT ;  /* 0x00003fff04047892 */ /* 0x000fe2000f8ec03f */
[----:B------:R-:W-:-:S03]  /*1530*/  UMOV UR8, UR5 ;  /* 0x0000000500087c82 */ /* 0x000fc60008000000 */
[----:B------:R-:W-:-:S04]  /*1540*/  ULOP3.LUT UR4, UR4, 0x10000, URZ, 0xfc, !UPT ;  /* 0x0001000004047892 */ /* 0x000fc8000f8efc3f */
[----:B------:R-:W-:-:S07]  /*1550*/  ULEA UR6, UR42, UR4, 0xb ;  /* 0x000000042a067291 */ /* 0x000fce000f8e583f */
[----:B------:R-:W-:Y:S02]  /*1560*/  UMOV UR10, UR6 ;  /* 0x00000006000a7c82 */ /* 0x000fe40008000000 */
[----:B------:R-:W-:Y:S01]  /*1570*/  HGMMA.64x128x8.F32.TF32 R24, gdesc[UR8], RZ, !UPT, gsb0 ;  /* 0x05e00000081879f0 */ /* 0x000fe2000c0028ff */
[----:B------:R-:W-:Y:S02]  /*1580*/  UIADD3 UR8, UR5, 0x2, URZ ;  /* 0x0000000205087890 */ /* 0x000fe4000fffe03f */
[----:B------:R-:W-:Y:S01]  /*1590*/  UIADD3 UR10, UR6, 0x2, URZ ;  /* 0x00000002060a7890 */ /* 0x000fe2000fffe03f */
[----:B------:R-:W-:Y:S01]  /*15a0*/  UMOV UR9, 0x40000040 ;  /* 0x4000004000097882 */ /* 0x000fe20000000000 */
[----:B------:R-:W-:Y:S01]  /*15b0*/  UMOV UR11, 0x40000040 ;  /* 0x40000040000b7882 */ /* 0x000fe20000000000 */
[----:B------:R-:W-:Y:S02]  /*15c0*/  WARPGROUP.DEPBAR.LE gsb0, 0x0 ;  /* 0x00008000000079c5 */ /* 0x000fe40000010000 */
[----:B------:R-:W-:-:S06]  /*15d0*/  WARPGROUP.ARRIVE ;  /* 0x00000000000079c5 */ /* 0x000fcc0000000000 */
[----:B------:R-:W-:Y:S01]  /*15e0*/  HGMMA.64x128x8.F32.TF32 R24, gdesc[UR8], R24, gsb0 ;  /* 0x05e00000081879f0 */ /* 0x000fe20008002818 */
        /* <DEDUP_REMOVED lines=41> */
[----:B------:R-:W-:Y:S03]  /*1880*/  HGMMA.64x128x8.F32.TF32 R24, gdesc[UR8], R24, gsb0 ;  /* 0x05e00000081879f0 */ /* 0x000fe60008002818 */
[----:B------:R-:W-:Y:S02]  /*1890*/  WARPGROUP.DEPBAR.LE gsb0, 0x0 ;  /* 0x00008000000079c5 */ /* 0x000fe40000010000 */
[----:B------:R-:W-:Y:S05]  /*18a0*/  @!P2 BRA `(.L_x_18) ;  /* 0x00000004008ca947 */ /* 0x000fea0003800000 */
[----:B------:R-:W-:Y:S01]  /*18b0*/  UIADD3 UR5, UR42, 0x1, URZ ;  /* 0x000000012a057890 */ /* 0x000fe2000fffe03f */
[----:B01----:R-:W-:-:S03]  /*18c0*/  IMAD.U32 R0, RZ, RZ, UR44 ;  /* 0x0000002cff007e24 */ /* 0x003fc6000f8e00ff */
[----:B------:R-:W-:-:S04]  /*18d0*/  UISETP.NE.AND UP0, UPT, UR5, 0x4, UPT ;  /* 0x000000040500788c */ /* 0x000fc8000bf05270 */
[----:B------:R-:W-:Y:S02]  /*18e0*/  USEL UR6, URZ, 0x1, UP0 ;  /* 0x000000013f067887 */ /* 0x000fe40008000000 */
[----:B------:R-:W-:Y:S02]  /*18f0*/  USEL UR5, UR5, URZ, UP0 ;  /* 0x0000003f05057287 */ /* 0x000fe40008000000 */
[----:B------:R-:W-:-:S06]  /*1900*/  ULOP3.LUT UR6, UR40, UR6, URZ, 0x3c, !UPT ;  /* 0x0000000628067292 */ /* 0x000fcc000f8e3c3f */
[----:B------:R-:W-:Y:S01]  /*1910*/  IMAD.U32 R5, RZ, RZ, UR6 ;  /* 0x00000006ff057e24 */ /* 0x000fe2000f8e00ff */
[----:B------:R-:W-:-:S06]  /*1920*/  UMOV UR6, UR42 ;  /* 0x0000002a00067c82 */ /* 0x000fcc0008000000 */
.L_x_25:
[----:B01----:R-:W-:Y:S05]  /*1930*/  @!P0 BRA `(.L_x_19) ;  /* 0x0000000000048947 */ /* 0x003fea0003800000 */
[----:B------:R-:W-:Y:S01]  /*1940*/  BPT.TRAP 0x1 ;  /* 0x000000040000795c */ /* 0x000fe20000300000 */
.L_x_19:
[----:B------:R-:W0:Y:S01]  /*1950*/  S2UR UR8, SR_CgaCtaId ;  /* 0x00000000000879c3 */ /* 0x000e220000008800 */
[----:B------:R-:W-:Y:S01]  /*1960*/  UMOV UR7, 0x400 ;  /* 0x0000040000077882 */ /* 0x000fe20000000000 */
[----:B------:R-:W-:Y:S01]  /*1970*/  SHF.L.U32 R3, R5, 0x1f, RZ ;  /* 0x0000001f05037819 */ /* 0x000fe200000006ff */
[----:B0-----:R-:W-:-:S04]  /*1980*/  ULEA UR7, UR8, UR7, 0x18 ;  /* 0x0000000708077291 */ /* 0x001fc8000f8ec03f */
[----:B------:R-:W-:-:S09]  /*1990*/  ULEA UR8, UR5, UR7, 0x3 ;  /* 0x0000000705087291 */ /* 0x000fd2000f8e183f */
[----:B------:R0:W1:Y:S01]  /*19a0*/  SYNCS.PHASECHK.TRANS64.TRYWAIT P1, [UR8], R3 ;  /* 0x00000003ff0075a7 */ /* 0x0000620008020148 */
[----:B------:R-:W-:Y:S05]  /*19b0*/  @!P0 BRA `(.L_x_20) ;  /* 0x0000000000048947 */ /* 0x000fea0003800000 */
[----:B------:R-:W-:Y:S01]  /*19c0*/  BPT.TRAP 0x1 ;  /* 0x000000040000795c */ /* 0x000fe20000300000 */
.L_x_20:
[----:B-1----:R-:W-:Y:S05]  /*19d0*/  @P1 BRA `(.L_x_21) ;  /* 0x0000000000081947 */ /* 0x002fea0003800000 */
[----:B------:R-:W1:Y:S02]  /*19e0*/  SYNCS.PHASECHK.TRANS64.TRYWAIT P1, [UR8], R3 ;  /* 0x00000003ff0075a7 */ /* 0x000e640008020148 */
[----:B-1----:R-:W-:Y:S05]  /*19f0*/  @!P1 BRA `(.L_x_22) ;  /* 0x0000006400409947 */ /* 0x002fea0003800000 */
.L_x_21:
[----:B------:R-:W-:Y:S01]  /*1a00*/  ULEA UR12, UR5, UR45, 0xb ;  /* 0x0000002d050c7291 */ /* 0x000fe2000f8e583f */
[----:B------:R-:W-:Y:S01]  /*1a10*/  WARPGROUP.ARRIVE ;  /* 0x00000000000079c5 */ /* 0x000fe20000000000 */
[----:B------:R-:W-:Y:S01]  /*1a20*/  ULEA UR13, UR5, UR4, 0xb ;  /* 0x00000004050d7291 */ /* 0x000fe2000f8e583f */
[----:B------:R-:W-:Y:S01]  /*1a30*/  UMOV UR9, 0x40000040 ;  /* 0x4000004000097882 */ /* 0x000fe20000000000 */
[----:B------:R-:W-:-:S03]  /*1a40*/  UMOV UR11, 0x40000040 ;  /* 0x40000040000b7882 */ /* 0x000fc60000000000 */
[----:B------:R-:W-:Y:S02]  /*1a50*/  UMOV UR8, UR12 ;  /* 0x0000000c00087c82 */ /* 0x000fe40008000000 */
[----:B------:R-:W-:Y:S02]  /*1a60*/  UMOV UR10, UR13 ;  /* 0x0000000d000a7c82 */ /* 0x000fe40008000000 */
[----:B------:R-:W-:Y:S01]  /*1a70*/  HGMMA.64x128x8.F32.TF32 R24, gdesc[UR8], R24, gsb0 ;  /* 0x05e00000081879f0 */ /* 0x000fe20008002818 */
[----:B------:R-:W-:Y:S02]  /*1a80*/  UIADD3 UR8, UR12, 0x2, URZ ;  /* 0x000000020c087890 */ /* 0x000fe4000fffe03f */
[----:B------:R-:W-:Y:S01]  /*1a90*/  UIADD3 UR10, UR13, 0x2, URZ ;  /* 0x000000020d0a7890 */ /* 0x000fe2000fffe03f */
[----:B------:R-:W-:Y:S01]  /*1aa0*/  UMOV UR9, 0x40000040 ;  /* 0x4000004000097882 */ /* 0x000fe20000000000 */
[----:B------:R-:W-:Y:S01]  /*1ab0*/  UMOV UR11, 0x40000040 ;  /* 0x40000040000b7882 */ /* 0x000fe20000000000 */
[----:B------:R-:W-:-:S02]  /*1ac0*/  WARPGROUP.DEPBAR.LE gsb0, 0x0 ;  /* 0x00008000000079c5 */ /* 0x000fc40000010000 */
        /* <DEDUP_REMOVED lines=46> */
[----:B------:R-:W-:Y:S01]  /*1db0*/  BPT.TRAP 0x1 ;  /* 0x000000040000795c */ /* 0x000fe20000300000 */
.L_x_23:
[----:B------:R-:W-:Y:S01]  /*1dc0*/  ULEA UR7, UR6, UR7, 0x3 ;  /* 0x0000000706077291 */ /* 0x000fe2000f8e183f */
[----:B------:R-:W-:-:S03]  /*1dd0*/  ISETP.GT.U32.AND P1, PT, R18, 0x1, PT ;  /* 0x000000011200780c */ /* 0x000fc60003f24070 */
[----:B------:R-:W-:-:S04]  /*1de0*/  UIADD3 UR7, UR7, 0x20, URZ ;  /* 0x0000002007077890 */ /* 0x000fc8000fffe03f */
[----:B------:R-:W-:-:S09]  /*1df0*/  UPRMT UR7, URZ, 0x654, UR7 ;  /* 0x000006543f077896 */ /* 0x000fd20008000007 */
[----:B------:R-:W-:Y:S01]  /*1e00*/  SYNCS.ARRIVE.TRANS64.RED.A1T0 RZ, [UR7], RZ ;  /* 0x000000ffffff79a7 */ /* 0x000fe20008100407 */
[----:B------:R-:W-:Y:S05]  /*1e10*/  @P1 BRA `(.L_x_24) ;  /* 0x0000000000041947 */ /* 0x000fea0003800000 */
[----:B------:R-:W-:Y:S01]  /*1e20*/  BPT.TRAP 0x1 ;  /* 0x000000040000795c */ /* 0x000fe20000300000 */
.L_x_24:
[----:B------:R-:W-:Y:S01]  /*1e30*/  UIADD3 UR5, UR5, 0x1, URZ ;  /* 0x0000000105057890 */ /* 0x000fe2000fffe03f */
[C---:B------:R-:W-:Y:S01]  /*1e40*/  ISETP.GT.AND P1, PT, R0.reuse, 0x1, PT ;  /* 0x000000010000780c */ /* 0x040fe20003f24270 */
[----:B------:R-:W-:Y:S01]  /*1e50*/  UIADD3 UR6, UR6, 0x1, URZ ;  /* 0x0000000106067890 */ /* 0x000fe2000fffe03f */
[----:B------:R-:W-:Y:S01]  /*1e60*/  VIADD R0, R0, 0xffffffff ;  /* 0xffffffff00007836 */ /* 0x000fe20000000000 */
[----:B------:R-:W-:Y:S02]  /*1e70*/  UISETP.NE.AND UP0, UPT, UR5, 0x4, UPT ;  /* 0x000000040500788c */ /* 0x000fe4000bf05270 */
[----:B------:R-:W-:Y:S02]  /*1e80*/  UISETP.NE.AND UP1, UPT, UR6, 0x4, UPT ;  /* 0x000000040600788c */ /* 0x000fe4000bf25270 */
[----:B------:R-:W-:Y:S02]  /*1e90*/  USEL UR7, URZ, 0x1, UP0 ;  /* 0x000000013f077887 */ /* 0x000fe40008000000 */
[----:B------:R-:W-:-:S02]  /*1ea0*/  USEL UR5, UR5, URZ, UP0 ;  /* 0x0000003f05057287 */ /* 0x000fc40008000000 */
[----:B------:R-:W-:Y:S02]  /*1eb0*/  USEL UR6, UR6, URZ, UP1 ;  /* 0x0000003f06067287 */ /* 0x000fe40008800000 */
[----:B------:R-:W-:Y:S01]  /*1ec0*/  LOP3.LUT R5, R5, UR7, RZ, 0x3c, !PT ;  /* 0x0000000705057c12 */ /* 0x000fe2000f8e3cff */
[----:B------:R-:W-:Y:S09]  /*1ed0*/  @P1 BRA `(.L_x_25) ;  /* 0xfffffff800941947 */ /* 0x000ff2000383ffff */
.L_x_18:
[----:B01----:R-:W0:Y:S02]  /*1ee0*/  LDC R0, c[0x0][0x28c] ;  /* 0x0000a300ff007b82 */ /* 0x003e240000000800 */
[----:B0-----:R-:W-:-:S13]  /*1ef0*/  ISETP.GE.AND P1, PT, R0, 0x1, PT ;  /* 0x000000010000780c */ /* 0x001fda0003f26270 */
[----:B------:R-:W-:Y:S05]  /*1f00*/  @!P1 BRA `(.L_x_26) ;  /* 0x0000000000389947 */ /* 0x000fea0003800000 */
[----:B------:R-:W-:Y:S05]  /*1f10*/  @!P0 BRA `(.L_x_27) ;  /* 0x0000000000048947 */ /* 0x000fea0003800000 */
[----:B------:R-:W-:Y:S01]  /*1f20*/  BPT.TRAP 0x1 ;  /* 0x000000040000795c */ /* 0x000fe20000300000 */
.L_x_27:
[----:B------:R-:W0:Y:S01]  /*1f30*/  S2UR UR6, SR_CgaCtaId ;  /* 0x00000000000679c3 */ /* 0x000e220000008800 */
[----:B------:R-:W-:Y:S01]  /*1f40*/  UIADD3 UR4, UR44, UR42, URZ ;  /* 0x0000002a2c047290 */ /* 0x000fe2000fffe03f */
[----:B------:R-:W-:Y:S01]  /*1f50*/  ISETP.GT.U32.AND P0, PT, R18, 0x1, PT ;  /* 0x000000011200780c */ /* 0x000fe20003f04070 */
[----:B------:R-:W-:Y:S02]  /*1f60*/  UMOV UR5, 0x400 ;  /* 0x0000040000057882 */ /* 0x000fe40000000000 */
[----:B------:R-:W-:-:S04]  /*1f70*/  USHF.L.U32 UR4, UR4, 0x3, URZ ;  /* 0x0000000304047899 */ /* 0x000fc8000800063f */
[----:B------:R-:W-:Y:S02]  /*1f80*/  ULOP3.LUT UR4, UR4, 0x18, URZ, 0xc0, !UPT ;  /* 0x0000001804047892 */ /* 0x000fe4000f8ec03f */
[----:B0-----:R-:W-:-:S04]  /*1f90*/  ULEA UR5, UR6, UR5, 0x18 ;  /* 0x0000000506057291 */ /* 0x001fc8000f8ec03f */
[----:B------:R-:W-:-:S04]  /*1fa0*/  UIADD3 UR4, UR5, 0x20, UR4 ;  /* 0x0000002005047890 */ /* 0x000fc8000fffe004 */
[----:B------:R-:W-:-:S09]  /*1fb0*/  UPRMT UR4, URZ, 0x654, UR4 ;  /* 0x000006543f047896 */ /* 0x000fd20008000004 */
[----:B------:R-:W-:Y:S01]  /*1fc0*/  SYNCS.ARRIVE.TRANS64.RED.A1T0 RZ, [UR4], RZ ;  /* 0x000000ffffff79a7 */ /* 0x000fe20008100404 */
[----:B------:R-:W-:Y:S05]  /*1fd0*/  @P0 BRA `(.L_x_26) ;  /* 0x0000000000040947 */ /* 0x000fea0003800000 */
[----:B------:R-:W-:Y:S01]  /*1fe0*/  BPT.TRAP 0x1 ;  /* 0x000000040000795c */ /* 0x000fe20000300000 */
.L_x_26:
[----:B------:R-:W-:Y:S01]  /*1ff0*/  IMAD.SHL.U32 R6, R100, 0x80, RZ ;  /* 0x0000008064067824 */ /* 0x000fe200078e00ff */
[----:B------:R-:W-:Y:S01]  /*2000*/  ULDC UR6, c[0x0][0x288] ;  /* 0x0000a20000067ab9 */ /* 0x000fe20000000800 */
[----:B------:R-:W-:Y:S01]  /*2010*/  SHF.R.S32.HI R11, RZ, 0x1f, R99 ;  /* 0x0000001fff0b7819 */ /* 0x000fe20000011463 */
[C---:B------:R-:W-:Y:S01]  /*2020*/  IMAD.SHL.U32 R10, R101.reuse, 0x80, RZ ;  /* 0x00000080650a7824 */ /* 0x040fe200078e00ff */
[----:B------:R-:W-:Y:S01]  /*2030*/  ULDC.64 UR4, c[0x0][0x5d0] ;  /* 0x0001740000047ab9 */ /* 0x000fe20000000a00 */
[C---:B------:R-:W-:Y:S01]  /*2040*/  LOP3.LUT R8, R6.reuse, 0x6, R93, 0xf8, !PT ;  /* 0x0000000606087812 */ /* 0x040fe200078ef85d */
[----:B------:R-:W-:Y:S01]  /*2050*/  IMAD.WIDE R100, R101, 0x80, R22 ;  /* 0x0000008065647825 */ /* 0x000fe200078e0216 */
[----:B------:R-:W-:Y:S01]  /*2060*/  ISETP.GE.AND P0, PT, R6, UR6, PT ;  /* 0x0000000606007c0c */ /* 0x000fe2000bf06270 */
[----:B------:R-:W-:Y:S01]  /*2070*/  ULDC UR6, c[0x0][0x284] ;  /* 0x0000a10000067ab9 */ /* 0x000fe20000000800 */
[----:B------:R-:W-:Y:S01]  /*2080*/  SHF.R.S32.HI R9, RZ, 0x1f, R8 ;  /* 0x0000001fff097819 */ /* 0x000fe20000011408 */
[----:B------:R-:W-:Y:S01]  /*2090*/  IMAD R0, R11, UR4, RZ ;  /* 0x000000040b007c24 */ /* 0x000fe2000f8e02ff */
[----:B------:R-:W-:-:S03]  /*20a0*/  ISETP.GE.OR P0, PT, R10, UR6, P0 ;  /* 0x000000060a007c0c */ /* 0x000fc60008706670 */
[C---:B------:R-:W-:Y:S02]  /*20b0*/  IMAD R3, R99.reuse, UR5, R0 ;  /* 0x0000000563037c24 */ /* 0x040fe4000f8e0200 */
[----:B------:R-:W-:Y:S01]  /*20c0*/  IMAD.WIDE.U32 R4, R99, UR4, R8 ;  /* 0x0000000463047c25 */ /* 0x000fe2000f8e0008 */
[----:B------:R-:W-:-:S03]  /*20d0*/  ULDC.64 UR4, c[0x0][0x5c8] ;  /* 0x0001720000047ab9 */ /* 0x000fc60000000a00 */
[----:B------:R-:W-:Y:S02]  /*20e0*/  IMAD R7, R101, UR4, RZ ;  /* 0x0000000465077c24 */ /* 0x000fe4000f8e02ff */
[----:B------:R-:W-:Y:S02]  /*20f0*/  IMAD.IADD R5, R5, 0x1, R3 ;  /* 0x0000000105057824 */ /* 0x000fe400078e0203 */
[C---:B------:R-:W-:Y:S02]  /*2100*/  IMAD R7, R100.reuse, UR5, R7 ;  /* 0x0000000564077c24 */ /* 0x040fe4000f8e0207 */
[----:B------:R-:W-:-:S04]  /*2110*/  IMAD.WIDE.U32 R102, R100, UR4, R4 ;  /* 0x0000000464667c25 */ /* 0x000fc8000f8e0004 */
[----:B------:R-:W-:Y:S01]  /*2120*/  IMAD.MOV.U32 R0, RZ, RZ, -0x1 ;  /* 0xffffffffff007424 */ /* 0x000fe200078e00ff */
[----:B------:R-:W-:Y:S06]  /*2130*/  @P0 BRA `(.L_x_28) ;  /* 0x0000004000100947 */ /* 0x000fec0003800000 */
[----:B-----5:R-:W-:Y:S01]  /*2140*/  FSETP.NEU.AND P1, PT, R88, RZ, PT ;  /* 0x000000ff5800720b */ /* 0x020fe20003f2d000 */
[----:B------:R-:W-:Y:S01]  /*2150*/  IMAD.IADD R4, R89, 0x1, -R6 ;  /* 0x0000000159047824 */ /* 0x000fe200078e0a06 */
[----:B------:R-:W-:Y:S01]  /*2160*/  BSSY B0, `(.L_x_28) ;  /* 0x0000401000007945 */ /* 0x000fe20003800000 */
[----:B------:R-:W-:Y:S02]  /*2170*/  IMAD.IADD R3, R97, 0x1, -R10 ;  /* 0x0000000161037824 */ /* 0x000fe400078e0a0a */
[----:B------:R-:W-:Y:S01]  /*2180*/  IMAD.IADD R113, R103, 0x1, R7 ;  /* 0x0000000167717824 */ /* 0x000fe200078e0207 */
[----:B------:R-:W-:-:S04]  /*2190*/  ISETP.GT.AND P0, PT, R4, RZ, PT ;  /* 0x000000ff0400720c */ /* 0x000fc80003f04270 */
[----:B------:R-:W-:-:S03]  /*21a0*/  ISETP.GT.AND P2, PT, R3, RZ, P0 ;  /* 0x000000ff0300720c */ /* 0x000fc60000744270 */
[----:B------:R-:W-:Y:S10]  /*21b0*/  @!P1 BRA `(.L_x_29) ;  /* 0x0000002c001c9947 */ /* 0x000ff40003800000 */
[----:B------:R-:W0:Y:S01]  /*21c0*/  LDC.64 R106, c[0x0][0x5b8] ;  /* 0x00016e00ff6a7b82 */ /* 0x000e220000000a00 */
[----:B------:R-:W-:-:S07]  /*21d0*/  ULDC.64 UR4, c[0x0][0x5c0] ;  /* 0x0001700000047ab9 */ /* 0x000fce0000000a00 */
[----:B------:R-:W1:Y:S08]  /*21e0*/  LDC.64 R108, c[0x0][0x5b0] ;  /* 0x00016c00ff6c7b82 */ /* 0x000e700000000a00 */
[----:B------:R-:W2:Y:S01]  /*21f0*/  LDC.64 R110, c[0x0][0x5a8] ;  /* 0x00016a00ff6e7b82 */ /* 0x000ea20000000a00 */
[-C--:B0-----:R-:W-:Y:S02]  /*2200*/  IMAD R6, R11, R106.reuse, RZ ;  /* 0x0000006a0b067224 */ /* 0x081fe400078e02ff */
[----:B------:R-:W-:-:S04]  /*2210*/  IMAD.WIDE.U32 R104, R99, R106, R8 ;  /* 0x0000006a63687225 */ /* 0x000fc800078e0008 */
[----:B------:R-:W-:Y:S02]  /*2220*/  IMAD R103, R99, R107, R6 ;  /* 0x0000006b63677224 */ /* 0x000fe400078e0206 */
[-C--:B-1----:R-:W-:Y:S02]  /*2230*/  IMAD R5, R101, R108.reuse, RZ ;  /* 0x0000006c65057224 */ /* 0x082fe400078e02ff */
[----:B------:R-:W-:Y:S02]  /*2240*/  IMAD.IADD R13, R105, 0x1, R103 ;  /* 0x00000001690d7824 */ /* 0x000fe400078e0267 */
[----:B------:R-:W-:Y:S02]  /*2250*/  IMAD.MOV.U32 R12, RZ, RZ, R104 ;  /* 0x000000ffff0c7224 */ /* 0x000fe400078e0068 */
[C---:B------:R-:W-:Y:S02]  /*2260*/  IMAD R101, R100.reuse, R109, R5 ;  /* 0x0000006d64657224 */ /* 0x040fe400078e0205 */
[----:B------:R-:W-:-:S04]  /*2270*/  IMAD.WIDE.U32 R6, R100, R108, R12 ;  /* 0x0000006c64067225 */ /* 0x000fc800078e000c */
[----:B------:R-:W-:Y:S01]  /*2280*/  IMAD.IADD R5, R7, 0x1, R101 ;  /* 0x0000000107057824 */ /* 0x000fe200078e0265 */
[----:B--2---:R-:W-:-:S04]  /*2290*/  LEA R14, P1, R6, R110, 0x2 ;  /* 0x0000006e060e7211 */ /* 0x004fc800078210ff */
[----:B------:R-:W-:-:S05]  /*22a0*/  LEA.HI.X R15, R6, R111, R5, 0x2, P1 ;  /* 0x0000006f060f7211 */ /* 0x000fca00008f1405 */
[----:B------:R0:W2:Y:S01]  /*22b0*/  @P2 LDG.E.LTC128B R5, desc[UR36][R14.64] ;  /* 0x000000240e052981 */ /* 0x0000a2000c1e1920 */
[----:B------:R-:W-:Y:S01]  /*22c0*/  LEA R10, P3, R102, UR4, 0x2 ;  /* 0x00000004660a7c11 */ /* 0x000fe2000f8610ff */
[----:B------:R-:W-:Y:S01]  /*22d0*/  IMAD.WIDE.U32 R6, R100, R108, R8 ;  /* 0x0000006c64067225 */ /* 0x000fe200078e0008 */
[----:B------:R-:W-:Y:S01]  /*22e0*/  ISETP.GT.AND P1, PT, R4, 0x1, PT ;  /* 0x000000010400780c */ /* 0x000fe20003f24270 */
[----:B------:R-:W-:Y:S02]  /*22f0*/  BSSY B1, `(.L_x_30) ;  /* 0x0000012000017945 */ /* 0x000fe40003800000 */
[----:B------:R-:W-:Y:S02]  /*2300*/  IMAD.IADD R7, R101, 0x1, R7 ;  /* 0x0000000165077824 */ /* 0x000fe400078e0207 */
[----:B------:R-:W-:Y:S01]  /*2310*/  IMAD.WIDE.U32 R20, R99, R106, R6 ;  /* 0x0000006a63147225 */ /* 0x000fe200078e0006 */
[----:B0-----:R-:W-:-:S03]  /*2320*/  SHF.L.U64.HI R15, R108, 0x3, R109 ;  /* 0x000000036c0f7819 */ /* 0x001fc6000001026d */
[----:B------:R-:W-:Y:S01]  /*2330*/  IMAD.IADD R7, R103, 0x1, R21 ;  /* 0x0000000167077824 */ /* 0x000fe200078e0215 */
[----:B------:R-:W-:Y:S01]  /*2340*/  LEA R6, P4, R20, R110, 0x2 ;  /* 0x0000006e14067211 */ /* 0x000fe200078810ff */
[----:B------:R-:W-:-:S03]  /*2350*/  IMAD.SHL.U32 R14, R108, 0x8, RZ ;  /* 0x000000086c0e7824 */ /* 0x000fc600078e00ff */
[----:B------:R-:W-:Y:S01]  /*2360*/  LEA.HI.X R7, R20, R111, R7, 0x2, P4 ;  /* 0x0000006f14077211 */ /* 0x000fe200020f1407 */
[----:B------:R-:W-:Y:S01]  /*2370*/  IMAD.WIDE.U32 R20, R100, R108, R14 ;  /* 0x0000006c64147225 */ /* 0x000fe200078e000e */
[----:B--2---:R-:W-:-:S05]  /*2380*/  LOP3.LUT R11, R5, 0xffffe000, RZ, 0xc0, !PT ;  /* 0xffffe000050b7812 */ /* 0x004fca00078ec0ff */
[----:B------:R-:W-:-:S04]  /*2390*/  FMUL R11, R11, R88 ;  /* 0x000000580b0b7220 */ /* 0x000fc80000400000 */
[----:B------:R-:W-:Y:S01]  /*23a0*/  FFMA R107, R24, R19, R11 ;  /* 0x00000013186b7223 */ /* 0x000fe2000000000b */
[----:B------:R-:W-:Y:S02]  /*23b0*/  LEA.HI.X R11, R102, UR5, R113, 0x2, P3 ;  /* 0x00000005660b7c11 */ /* 0x000fe400098f1471 */
[----:B------:R-:W-:Y:S02]  /*23c0*/  ISETP.GT.AND P3, PT, R3, RZ, P1 ;  /* 0x000000ff0300720c */ /* 0x000fe40000f64270 */
[----:B------:R-:W-:-:S05]  /*23d0*/  F2FP.TF32.F32.PACK_B R107, R107 ;  /* 0x0000006bff6b723e */ /* 0x000fca00024050ff */
[----:B------:R0:W-:Y:S06]  /*23e0*/  @P2 STG.E desc[UR36][R10.64], R107 ;  /* 0x0000006b0a002986 */ /* 0x0001ec000c101924 */
[----:B------:R-:W-:Y:S05]  /*23f0*/  @!P3 BRA `(.L_x_31) ;  /* 0x000000000004b947 */ /* 0x000fea0003800000 */
[----:B------:R1:W5:Y:S02]  /*2400*/  LDG.E.LTC128B R5, desc[UR36][R6.64+0x4] ;  /* 0x0000042406057981 */ /* 0x000364000c1e1920 */
.L_x_31:
[----:B------:R-:W-:Y:S05]  /*2410*/  BSYNC B1 ;  /* 0x0000000000017941 */ /* 0x000fea0003800000 */
.L_x_30:
[----:B-----5:R-:W-:Y:S01]  /*2420*/  LOP3.LUT R15, R5, 0xffffe000, RZ, 0xc0, !PT ;  /* 0xffffe000050f7812 */ /* 0x020fe200078ec0ff */
[----:B------:R-:W-:Y:S01]  /*2430*/  IMAD.IADD R101, R101, 0x1, R21 ;  /* 0x0000000165657824 */ /* 0x000fe200078e0215 */
[----:B------:R-:W-:Y:S01]  /*2440*/  IADD3 R104, P2, R104, R20, RZ ;  /* 0x0000001468687210 */ /* 0x000fe20007f5e0ff */
[----:B------:R-:W-:Y:S01]  /*2450*/  IMAD.MOV.U32 R24, RZ, RZ, R5 ;  /* 0x000000ffff187224 */ /* 0x000fe200078e0005 */
[----:B------:R-:W-:Y:S01]  /*2460*/  ISETP.GT.AND P0, PT, R3, 0x8, P0 ;  /* 0x000000080300780c */ /* 0x000fe20000704270 */
[----:B------:R-:W-:Y:S02]  /*2470*/  FMUL R12, R15, R88 ;  /* 0x000000580f0c7220 */ /* 0x000fe40000400000 */
[----:B------:R-:W-:Y:S01]  /*2480*/  IMAD.X R13, R101, 0x1, R13, P2 ;  /* 0x00000001650d7824 */ /* 0x000fe200010e060d */
[----:B------:R-:W-:Y:S01]  /*2490*/  LEA R14, P2, R104, R110, 0x2 ;  /* 0x0000006e680e7211 */ /* 0x000fe200078410ff */
[----:B------:R-:W-:-:S03]  /*24a0*/  FFMA R25, R25, R19, R12 ;  /* 0x0000001319197223 */ /* 0x000fc6000000000c */
[----:B------:R-:W-:Y:S02]  /*24b0*/  LEA.HI.X R15, R104, R111, R13, 0x2, P2 ;  /* 0x0000006f680f7211 */ /* 0x000fe400010f140d */
[----:B------:R-:W-:-:S05]  /*24c0*/  F2FP.TF32.F32.PACK_B R25, R25 ;  /* 0x00000019ff19723e */ /* 0x000fca00024050ff */
[----:B------:R2:W-:Y:S04]  /*24d0*/  @P3 STG.E desc[UR36][R10.64+0x4], R25 ;  /* 0x000004190a003986 */ /* 0x0005e8000c101924 */
[----:B------:R-:W3:Y:S01]  /*24e0*/  @P0 LDG.E.LTC128B R24, desc[UR36][R14.64] ;  /* 0x000000240e180981 */ /* 0x000ee2000c1e1920 */
[----:B------:R-:W-:Y:S01]  /*24f0*/  IADD3 R20, P2, R8, R20, RZ ;  /* 0x0000001408147210 */ /* 0x000fe20007f5e0ff */
[----:B------:R-:W-:Y:S01]  /*2500*/  BSSY B1, `(.L_x_32) ;  /* 0x0000011000017945 */ /* 0x000fe20003800000 */
[----:B------:R-:W-:-:S03]  /*2510*/  ISETP.GT.AND P1, PT, R3, 0x8, P1 ;  /* 0x000000080300780c */ /* 0x000fc60000f24270 */
[----:B------:R-:W-:Y:S01]  /*2520*/  IMAD.X R21, R9, 0x1, R101, P2 ;  /* 0x0000000109157824 */ /* 0x000fe200010e0665 */
[C---:B------:R-:W-:Y:S02]  /*2530*/  SHF.L.U64.HI R9, R92.reuse, 0x2, R91 ;  /* 0x000000025c097819 */ /* 0x040fe4000001025b */
[----:B------:R-:W-:Y:S01]  /*2540*/  LEA R12, P2, R92, R10, 0x2 ;  /* 0x0000000a5c0c7211 */ /* 0x000fe200078410ff */
[----:B------:R-:W-:-:S04]  /*2550*/  IMAD.WIDE.U32 R20, R99, R106, R20 ;  /* 0x0000006a63147225 */ /* 0x000fc800078e0014 */
[----:B------:R-:W-:Y:S01]  /*2560*/  IMAD.X R13, R9, 0x1, R11, P2 ;  /* 0x00000001090d7824 */ /* 0x000fe200010e060b */
[----:B------:R-:W-:Y:S02]  /*2570*/  LEA R8, P3, R20, R110, 0x2 ;  /* 0x0000006e14087211 */ /* 0x000fe400078610ff */
[----:B---3--:R-:W-:-:S05]  /*2580*/  LOP3.LUT R5, R24, 0xffffe000, RZ, 0xc0, !PT ;  /* 0xffffe00018057812 */ /* 0x008fca00078ec0ff */
[----:B------:R-:W-:-:S04]  /*2590*/  FMUL R5, R5, R88 ;  /* 0x0000005805057220 */ /* 0x000fc80000400000 */
[----:B------:R-:W-:Y:S01]  /*25a0*/  FFMA R99, R26, R19, R5 ;  /* 0x000000131a637223 */ /* 0x000fe20000000005 */
[----:B------:R-:W-:-:S04]  /*25b0*/  IMAD.IADD R5, R103, 0x1, R21 ;  /* 0x0000000167057824 */ /* 0x000fc800078e0215 */
[----:B------:R-:W-:Y:S02]  /*25c0*/  F2FP.TF32.F32.PACK_B R99, R99 ;  /* 0x00000063ff63723e */ /* 0x000fe400024050ff */
[----:B------:R-:W-:-:S03]  /*25d0*/  LEA.HI.X R9, R20, R111, R5, 0x2, P3 ;  /* 0x0000006f14097211 */ /* 0x000fc600018f1405 */
[----:B------:R2:W-:Y:S01]  /*25e0*/  @P0 STG.E desc[UR36][R12.64], R99 ;  /* 0x000000630c000986 */ /* 0x0005e2000c101924 */
[----:B------:R-:W-:Y:S05]  /*25f0*/  @!P1 BRA `(.L_x_33) ;  /* 0x0000000000049947 */ /* 0x000fea0003800000 */
[----:B------:R3:W5:Y:S02]  /*2600*/  LDG.E.LTC128B R24, desc[UR36][R8.64+0x4] ;  /* 0x0000042408187981 */ /* 0x000764000c1e1920 */
.L_x_33:
[----:B------:R-:W-:Y:S05]  /*2610*/  BSYNC B1 ;  /* 0x0000000000017941 */ /* 0x000fea0003800000 */
.L_x_32:
[----:B-----5:R-:W-:Y:S01]  /*2620*/  LOP3.LUT R5, R24, 0xffffe000, RZ, 0xc0, !PT ;  /* 0xffffe00018057812 */ /* 0x020fe200078ec0ff */
[----:B------:R-:W-:Y:S01]  /*2630*/  BSSY B1, `(.L_x_34) ;  /* 0x0000009000017945 */ /* 0x000fe20003800000 */
[----:B------:R-:W-:-:S03]  /*2640*/  ISETP.GT.AND P0, PT, R4, 0x8, PT ;  /* 0x000000080400780c */ /* 0x000fc60003f04270 */
[----:B------:R-:W-:Y:S01]  /*2650*/  FMUL R14, R5, R88 ;  /* 0x00000058050e7220 */ /* 0x000fe20000400000 */
[----:B------:R-:W-:-:S03]  /*2660*/  ISETP.GT.AND P2, PT, R3, RZ, P0 ;  /* 0x000000ff0300720c */ /* 0x000fc60000744270 */
[----:B------:R-:W-:-:S05]  /*2670*/  FFMA R27, R27, R19, R14 ;  /* 0x000000131b1b7223 */ /* 0x000fca000000000e */
[----:B------:R-:W-:-:S05]  /*2680*/  F2FP.TF32.F32.PACK_B R27, R27 ;  /* 0x0000001bff1b723e */ /* 0x000fca00024050ff */
[----:B------:R4:W-:Y:S01]  /*2690*/  @P1 STG.E desc[UR36][R12.64+0x4], R27 ;  /* 0x0000041b0c001986 */ /* 0x0009e2000c101924 */
[----:B------:R-:W-:Y:S05]  /*26a0*/  @!P2 BRA `(.L_x_35) ;  /* 0x000000000004a947 */ /* 0x000fea0003800000 */
[----:B------:R0:W5:Y:S02]  /*26b0*/  LDG.E.LTC128B R24, desc[UR36][R6.64+0x20] ;  /* 0x0000202406187981 */ /* 0x000164000c1e1920 */
.L_x_35:
[----:B------:R-:W-:Y:S05]  /*26c0*/  BSYNC B1 ;  /* 0x0000000000017941 */ /* 0x000fea0003800000 */
.L_x_34:
        /* <DEDUP_REMOVED lines=10> */
.L_x_37:
[----:B------:R-:W-:Y:S05]  /*2770*/  BSYNC B1 ;  /* 0x0000000000017941 */ /* 0x000fea0003800000 */
.L_x_36:
[----:B0----5:R-:W-:Y:S01]  /*2780*/  LOP3.LUT R5, R24, 0xffffe000, RZ, 0xc0, !PT ;  /* 0xffffe00018057812 */ /* 0x021fe200078ec0ff */
[----:B------:R-:W-:Y:S01]  /*2790*/  BSSY B1, `(.L_x_38) ;  /* 0x0000008000017945 */ /* 0x000fe20003800000 */
[----:B------:R-:W-:-:S03]  /*27a0*/  ISETP.GT.AND P0, PT, R3, 0x8, P0 ;  /* 0x000000080300780c */ /* 0x000fc60000704270 */
[----:B------:R-:W-:-:S04]  /*27b0*/  FMUL R14, R5, R88 ;  /* 0x00000058050e7220 */ /* 0x000fc80000400000 */
[----:B------:R-:W-:-:S05]  /*27c0*/  FFMA R29, R29, R19, R14 ;  /* 0x000000131d1d7223 */ /* 0x000fca000000000e */
[----:B------:R-:W-:-:S05]  /*27d0*/  F2FP.TF32.F32.PACK_B R29, R29 ;  /* 0x0000001dff1d723e */ /* 0x000fca00024050ff */
[----:B------:R0:W-:Y:S01]  /*27e0*/  @P3 STG.E desc[UR36][R10.64+0x24], R29 ;  /* 0x0000241d0a003986 */ /* 0x0001e2000c101924 */
[----:B------:R-:W-:Y:S05]  /*27f0*/  @!P0 BRA `(.L_x_39) ;  /* 0x0000000000048947 */ /* 0x000fea0003800000 */
[----:B------:R0:W5:Y:S02]  /*2800*/  LDG.E.LTC128B R24, desc[UR36][R8.64+0x20] ;  /* 0x0000202408187981 */ /* 0x000164000c1e1920 */
.L_x_39:
[----:B------:R-:W-:Y:S05]  /*2810*/  BSYNC B1 ;  /* 0x0000000000017941 */ /* 0x000fea0003800000 */
.L_x_38:
[----:B-----5:R-:W-:Y:S01]  /*2820*/  LOP3.LUT R5, R24, 0xffffe000, RZ, 0xc0, !PT ;  /* 0xffffe00018057812 */ /* 0x020fe200078ec0ff */
        /* <DEDUP_REMOVED lines=8> */
.L_x_41:
[----:B------:R-:W-:Y:S05]  /*28b0*/  BSYNC B1 ;  /* 0x0000000000017941 */ /* 0x000fea0003800000 */
.L_x_40:
[----:B0----5:R-:W-:Y:S01]  /*28c0*/  LOP3.LUT R5, R24, 0xffffe000, RZ, 0xc0, !PT ;  /* 0xffffe00018057812 */ /* 0x021fe200078ec0ff */
        /* <DEDUP_REMOVED lines=9> */
.L_x_43:
[----:B------:R-:W-:Y:S05]  /*2960*/  BSYNC B1 ;  /* 0x0000000000017941 */ /* 0x000fea0003800000 */
.L_x_42:
        /* <DEDUP_REMOVED lines=10> */
.L_x_45:
[----:B------:R-:W-:Y:S05]  /*2a10*/  BSYNC B1 ;  /* 0x0000000000017941 */ /* 0x000fea0003800000 */
.L_x_44:
        /* <DEDUP_REMOVED lines=9> */
.L_x_47:
[----:B------:R-:W-:Y:S05]  /*2ab0*/  BSYNC B1 ;  /* 0x0000000000017941 */ /* 0x000fea0003800000 */
.L_x_46:
        /* <DEDUP_REMOVED lines=9> */
.L_x_49:
[----:B------:R-:W-:Y:S05]  /*2b50*/  BSYNC B1 ;  /* 0x0000000000017941 */ /* 0x000fea0003800000 */
.L_x_48:
        /* <DEDUP_REMOVED lines=10> */
.L_x_51:
[----:B------:R-:W-:Y:S05]  /*2c00*/  BSYNC B1 ;  /* 0x0000000000017941 */ /* 0x000fea0003800000 */
.L_x_50:
        /* <DEDUP_REMOVED lines=10> */
.L_x_53:
[----:B------:R-:W-:Y:S05]  /*2cb0*/  BSYNC B1 ;  /* 0x0000000000017941 */ /* 0x000fea0003800000 */
.L_x_52:
        /* <DEDUP_REMOVED lines=9> */
.L_x_55:
[----:B------:R-:W-:Y:S05]  /*2d50*/  BSYNC B1 ;  /* 0x0000000000017941 */ /* 0x000fea0003800000 */
.L_x_54:
        /* <DEDUP_REMOVED lines=9> */
.L_x_57:
[----:B------:R-:W-:Y:S05]  /*2df0*/  BSYNC B1 ;  /* 0x0000000000017941 */ /* 0x000fea0003800000 */
.L_x_56:
        /* <DEDUP_REMOVED lines=10> */
.L_x_59:
[----:B------:R-:W-:Y:S05]  /*2ea0*/  BSYNC B1 ;  /* 0x0000000000017941 */ /* 0x000fea0003800000 */
.L_x_58:
        /* <DEDUP_REMOVED lines=10> */
.L_x_61:
[----:B------:R-:W-:Y:S05]  /*2f50*/  BSYNC B1 ;  /* 0x0000000000017941 */ /* 0x000fea0003800000 */
.L_x_60:
        /* <DEDUP_REMOVED lines=9> */
.L_x_63:
[----:B------:R-:W-:Y:S05]  /*2ff0*/  BSYNC B1 ;  /* 0x0000000000017941 */ /* 0x000fea0003800000 */
.L_x_62:
        /* <DEDUP_REMOVED lines=9> */
.L_x_65:
[----:B------:R-:W-:Y:S05]  /*3090*/  BSYNC B1 ;  /* 0x0000000000017941 */ /* 0x000fea0003800000 */
.L_x_64:
        /* <DEDUP_REMOVED lines=10> */
.L_x_67:
[----:B------:R-:W-:Y:S05]  /*3140*/  BSYNC B1 ;  /* 0x0000000000017941 */ /* 0x000fea0003800000 */
.L_x_66:
        /* <DEDUP_REMOVED lines=10> */
.L_x_69:
[----:B------:R-:W-:Y:S05]  /*31f0*/  BSYNC B1 ;  /* 0x0000000000017941 */ /* 0x000fea0003800000 */
.L_x_68:
        /* <DEDUP_REMOVED lines=9> */
.L_x_71:
[----:B------:R-:W-:Y:S05]  /*3290*/  BSYNC B1 ;  /* 0x0000000000017941 */ /* 0x000fea0003800000 */
.L_x_70:
        /* <DEDUP_REMOVED lines=9> */
.L_x_73:
[----:B------:R-:W-:Y:S05]  /*3330*/  BSYNC B1 ;  /* 0x0000000000017941 */ /* 0x000fea0003800000 */
.L_x_72:
        /* <DEDUP_REMOVED lines=10> */
.L_x_75:
[----:B------:R-:W-:Y:S05]  /*33e0*/  BSYNC B1 ;  /* 0x0000000000017941 */ /* 0x000fea0003800000 */
.L_x_74:
        /* <DEDUP_REMOVED lines=10> */
.L_x_77:
[----:B------:R-:W-:Y:S05]  /*3490*/  BSYNC B1 ;  /* 0x0000000000017941 */ /* 0x000fea0003800000 */
.L_x_76:
        /* <DEDUP_REMOVED lines=9> */
.L_x_79:
[----:B------:R-:W-:Y:S05]  /*3530*/  BSYNC B1 ;  /* 0x0000000000017941 */ /* 0x000fea0003800000 */
.L_x_78:
        /* <DEDUP_REMOVED lines=9> */
.L_x_81:
[----:B------:R-:W-:Y:S05]  /*35d0*/  BSYNC B1 ;  /* 0x0000000000017941 */ /* 0x000fea0003800000 */
.L_x_80:
        /* <DEDUP_REMOVED lines=10> */
.L_x_83:
[----:B------:R-:W-:Y:S05]  /*3680*/  BSYNC B1 ;  /* 0x0000000000017941 */ /* 0x000fea0003800000 */
.L_x_82:
        /* <DEDUP_REMOVED lines=10> */
.L_x_85:
[----:B------:R-:W-:Y:S05]  /*3730*/  BSYNC B1 ;  /* 0x0000000000017941 */ /* 0x000fea0003800000 */
.L_x_84:
        /* <DEDUP_REMOVED lines=9> */
.L_x_87:
[----:B------:R-:W-:Y:S05]  /*37d0*/  BSYNC B1 ;  /* 0x0000000000017941 */ /* 0x000fea0003800000 */
.L_x_86:
        /* <DEDUP_REMOVED lines=9> */
.L_x_89:
[----:B------:R-:W-:Y:S05]  /*3870*/  BSYNC B1 ;  /* 0x0000000000017941 */ /* 0x000fea0003800000 */
.L_x_88:
        /* <DEDUP_REMOVED lines=10> */
.L_x_91:
[----:B------:R-:W-:Y:S05]  /*3920*/  BSYNC B1 ;  /* 0x0000000000017941 */ /* 0x000fea0003800000 */
.L_x_90:
        /* <DEDUP_REMOVED lines=10> */
.L_x_93:
[----:B------:R-:W-:Y:S05]  /*39d0*/  BSYNC B1 ;  /* 0x0000000000017941 */ /* 0x000fea0003800000 */
.L_x_92:
        /* <DEDUP_REMOVED lines=9> */
.L_x_95:
[----:B------:R-:W-:Y:S05]  /*3a70*/  BSYNC B1 ;  /* 0x0000000000017941 */ /* 0x000fea0003800000 */
.L_x_94:
        /* <DEDUP_REMOVED lines=9> */
.L_x_97:
[----:B------:R-:W-:Y:S05]  /*3b10*/  BSYNC B1 ;  /* 0x0000000000017941 */ /* 0x000fea0003800000 */
.L_x_96:
        /* <DEDUP_REMOVED lines=10> */
.L_x_99:
[----:B------:R-:W-:Y:S05]  /*3bc0*/  BSYNC B1 ;  /* 0x0000000000017941 */ /* 0x000fea0003800000 */
.L_x_98:
        /* <DEDUP_REMOVED lines=10> */
.L_x_101:
[----:B------:R-:W-:Y:S05]  /*3c70*/  BSYNC B1 ;  /* 0x0000000000017941 */ /* 0x000fea0003800000 */
.L_x_100:
        /* <DEDUP_REMOVED lines=9> */
.L_x_103:
[----:B------:R-:W-:Y:S05]  /*3d10*/  BSYNC B1 ;  /* 0x0000000000017941 */ /* 0x000fea0003800000 */
.L_x_102:
        /* <DEDUP_REMOVED lines=9> */
.L_x_105:
[----:B------:R-:W-:Y:S05]  /*3db0*/  BSYNC B1 ;  /* 0x0000000000017941 */ /* 0x000fea0003800000 */
.L_x_104:
        /* <DEDUP_REMOVED lines=10> */
.L_x_107:
[----:B------:R-:W-:Y:S05]  /*3e60*/  BSYNC B1 ;  /* 0x0000000000017941 */ /* 0x000fea0003800000 */
.L_x_106:
        /* <DEDUP_REMOVED lines=10> */
.L_x_109:
[----:B------:R-:W-:Y:S05]  /*3f10*/  BSYNC B1 ;  /* 0x0000000000017941 */ /* 0x000fea0003800000 */
.L_x_108:
        /* <DEDUP_REMOVED lines=9> */
.L_x_111:
[----:B------:R-:W-:Y:S05]  /*3fb0*/  BSYNC B1 ;  /* 0x0000000000017941 */ /* 0x000fea0003800000 */
.L_x_110:
        /* <DEDUP_REMOVED lines=9> */
.L_x_113:
[----:B------:R-:W-:Y:S05]  /*4050*/  BSYNC B1 ;  /* 0x0000000000017941 */ /* 0x000fea0003800000 */
.L_x_112:
        /* <DEDUP_REMOVED lines=10> */
.L_x_115:
[----:B------:R-:W-:Y:S05]  /*4100*/  BSYNC B1 ;  /* 0x0000000000017941 */ /* 0x000fea0003800000 */
.L_x_114:
        /* <DEDUP_REMOVED lines=10> */
.L_x_117:
[----:B------:R-:W-:Y:S05]  /*41b0*/  BSYNC B1 ;  /* 0x0000000000017941 */ /* 0x000fea0003800000 */
.L_x_116:
        /* <DEDUP_REMOVED lines=9> */
.L_x_119:
[----:B------:R-:W-:Y:S05]  /*4250*/  BSYNC B1 ;  /* 0x0000000000017941 */ /* 0x000fea0003800000 */
.L_x_118:
        /* <DEDUP_REMOVED lines=9> */
.L_x_121:
[----:B------:R-:W-:Y:S05]  /*42f0*/  BSYNC B1 ;  /* 0x0000000000017941 */ /* 0x000fea0003800000 */
.L_x_120:
        /* <DEDUP_REMOVED lines=10> */
.L_x_123:
[----:B------:R-:W-:Y:S05]  /*43a0*/  BSYNC B1 ;  /* 0x0000000000017941 */ /* 0x000fea0003800000 */
.L_x_122:
        /* <DEDUP_REMOVED lines=10> */
.L_x_125:
[----:B------:R-:W-:Y:S05]  /*4450*/  BSYNC B1 ;  /* 0x0000000000017941 */ /* 0x000fea0003800000 */
.L_x_124:
        /* <DEDUP_REMOVED lines=9> */
.L_x_127:
[----:B------:R-:W-:Y:S05]  /*44f0*/  BSYNC B1 ;  /* 0x0000000000017941 */ /* 0x000fea0003800000 */
.L_x_126:
        /* <DEDUP_REMOVED lines=9> */
.L_x_129:
[----:B------:R-:W-:Y:S05]  /*4590*/  BSYNC B1 ;  /* 0x0000000000017941 */ /* 0x000fea0003800000 */
.L_x_128:
        /* <DEDUP_REMOVED lines=10> */
.L_x_131:
[----:B------:R-:W-:Y:S05]  /*4640*/  BSYNC B1 ;  /* 0x0000000000017941 */ /* 0x000fea0003800000 */
.L_x_130:
        /* <DEDUP_REMOVED lines=10> */
.L_x_133:
[----:B------:R-:W-:Y:S05]  /*46f0*/  BSYNC B1 ;  /* 0x0000000000017941 */ /* 0x000fea0003800000 */
.L_x_132:
        /* <DEDUP_REMOVED lines=9> */
.L_x_135:
[----:B------:R-:W-:Y:S05]  /*4790*/  BSYNC B1 ;  /* 0x0000000000017941 */ /* 0x000fea0003800000 */
.L_x_134:
        /* <DEDUP_REMOVED lines=9> */
.L_x_137:
[----:B------:R-:W-:Y:S05]  /*4830*/  BSYNC B1 ;  /* 0x0000000000017941 */ /* 0x000fea0003800000 */
.L_x_136:
        /* <DEDUP_REMOVED lines=10> */
.L_x_139:
[----:B------:R-:W-:Y:S05]  /*48e0*/  BSYNC B1 ;  /* 0x0000000000017941 */ /* 0x000fea0003800000 */
.L_x_138:
        /* <DEDUP_REMOVED lines=10> */
.L_x_141:
[----:B------:R-:W-:Y:S05]  /*4990*/  BSYNC B1 ;  /* 0x0000000000017941 */ /* 0x000fea0003800000 */
.L_x_140:
        /* <DEDUP_REMOVED lines=9> */
.L_x_143:
[----:B------:R-:W-:Y:S05]  /*4a30*/  BSYNC B1 ;  /* 0x0000000000017941 */ /* 0x000fea0003800000 */
.L_x_142:
        /* <DEDUP_REMOVED lines=9> */
.L_x_145:
[----:B------:R-:W-:Y:S05]  /*4ad0*/  BSYNC B1 ;  /* 0x0000000000017941 */ /* 0x000fea0003800000 */
.L_x_144:
        /* <DEDUP_REMOVED lines=10> */
.L_x_147:
[----:B------:R-:W-:Y:S05]  /*4b80*/  BSYNC B1 ;  /* 0x0000000000017941 */ /* 0x000fea0003800000 */
.L_x_146:
[----:B-----5:R-:W-:Y:S01]  /*4b90*/  LOP3.LUT R5, R24, 0xffffe000, RZ, 0xc0, !PT ;  /* 0xffffe00018057812 */ /* 0x020fe200078ec0ff */
[----:B------:R-:W-:Y:S01]  /*4ba0*/  BSSY B1, `(.L_x_148) ;  /* 0x000000b000017945 */ /* 0x000fe20003800000 */
[----:B------:R-:W-:Y:S01]  /*4bb0*/  ISETP.GT.AND P1, PT, R4, 0x79, PT ;  /* 0x000000790400780c */ /* 0x000fe20003f24270 */
[----:B------:R-:W-:Y:S02]  /*4bc0*/  @P2 IMAD.MOV.U32 R4, RZ, RZ, R10 ;  /* 0x000000ffff042224 */ /* 0x000fe400078e000a */
[----:B------:R-:W-:Y:S01]  /*4bd0*/  FMUL R5, R5, R88 ;  /* 0x0000005805057220 */ /* 0x000fe20000400000 */
[----:B------:R-:W-:-:S03]  /*4be0*/  ISETP.GT.AND P3, PT, R3, RZ, P1 ;  /* 0x000000ff0300720c */ /* 0x000fc60000f64270 */
[----:B------:R-:W-:Y:S01]  /*4bf0*/  FFMA R15, R84, R19, R5 ;  /* 0x00000013540f7223 */ /* 0x000fe20000000005 */
[----:B------:R-:W-:-:S04]  /*4c00*/  @P2 IMAD.MOV.U32 R5, RZ, RZ, R11 ;  /* 0x000000ffff052224 */ /* 0x000fc800078e000b */
[----:B------:R-:W-:-:S05]  /*4c10*/  F2FP.TF32.F32.PACK_B R15, R15 ;  /* 0x0000000fff0f723e */ /* 0x000fca00024050ff */
[----:B------:R0:W-:Y:S01]  /*4c20*/  @P2 STG.E desc[UR36][R4.64+0x1e0], R15 ;  /* 0x0001e00f04002986 */ /* 0x0001e2000c101924 */
[----:B------:R-:W-:Y:S05]  /*4c30*/  @!P3 BRA `(.L_x_149) ;  /* 0x000000000004b947 */ /* 0x000fea0003800000 */
[----:B------:R0:W5:Y:S02]  /*4c40*/  LDG.E.LTC128B R24, desc[UR36][R6.64+0x1e4] ;  /* 0x0001e42406187981 */ /* 0x000164000c1e1920 */
.L_x_149:
[----:B------:R-:W-:Y:S05]  /*4c50*/  BSYNC B1 ;  /* 0x0000000000017941 */ /* 0x000fea0003800000 */
.L_x_148:
        /* <DEDUP_REMOVED lines=9> */
.L_x_151:
[----:B------:R-:W-:Y:S05]  /*4cf0*/  BSYNC B1 ;  /* 0x0000000000017941 */ /* 0x000fea0003800000 */
.L_x_150:
[----:B-----5:R-:W-:Y:S01]  /*4d00*/  LOP3.LUT R5, R24, 0xffffe000, RZ, 0xc0, !PT ;  /* 0xffffe00018057812 */ /* 0x020fe200078ec0ff */
[----:B------:R-:W-:Y:S01]  /*4d10*/  @P0 IMAD.MOV.U32 R4, RZ, RZ, R12 ;  /* 0x000000ffff040224 */ /* 0x000fe200078e000c */
[----:B------:R-:W-:Y:S01]  /*4d20*/  ISETP.GT.AND P1, PT, R3, 0x8, P1 ;  /* 0x000000080300780c */ /* 0x000fe20000f24270 */
[----:B------:R-:W-:Y:S02]  /*4d30*/  BSSY B1, `(.L_x_152) ;  /* 0x0000008000017945 */ /* 0x000fe40003800000 */
[----:B------:R-:W-:-:S04]  /*4d40*/  FMUL R5, R5, R88 ;  /* 0x0000005805057220 */ /* 0x000fc80000400000 */
[----:B-1----:R-:W-:Y:S01]  /*4d50*/  FFMA R7, R86, R19, R5 ;  /* 0x0000001356077223 */ /* 0x002fe20000000005 */
[----:B------:R-:W-:-:S04]  /*4d60*/  @P0 IMAD.MOV.U32 R5, RZ, RZ, R13 ;  /* 0x000000ffff050224 */ /* 0x000fc800078e000d */
[----:B------:R-:W-:-:S05]  /*4d70*/  F2FP.TF32.F32.PACK_B R7, R7 ;  /* 0x00000007ff07723e */ /* 0x000fca00024050ff */
[----:B------:R1:W-:Y:S01]  /*4d80*/  @P0 STG.E desc[UR36][R4.64+0x1e0], R7 ;  /* 0x0001e00704000986 */ /* 0x0003e2000c101924 */
[----:B------:R-:W-:Y:S05]  /*4d90*/  @!P1 BRA `(.L_x_153) ;  /* 0x0000000000049947 */ /* 0x000fea0003800000 */
[----:B------:R0:W5:Y:S02]  /*4da0*/  LDG.E.LTC128B R24, desc[UR36][R8.64+0x1e4] ;  /* 0x0001e42408187981 */ /* 0x000164000c1e1920 */
.L_x_153:
[----:B------:R-:W-:Y:S05]  /*4db0*/  BSYNC B1 ;  /* 0x0000000000017941 */ /* 0x000fea0003800000 */
.L_x_152:
[----:B------:R-:W-:Y:S05]  /*4dc0*/  @!P1 BRA `(.L_x_154) ;  /* 0x0000001000e89947 */ /* 0x000fea0003800000 */
[----:B-----5:R-:W-:-:S05]  /*4dd0*/  LOP3.LUT R3, R24, 0xffffe000, RZ, 0xc0, !PT ;  /* 0xffffe00018037812 */ /* 0x020fca00078ec0ff */
[----:B-1----:R-:W-:-:S04]  /*4de0*/  FMUL R4, R3, R88 ;  /* 0x0000005803047220 */ /* 0x002fc80000400000 */
[----:B------:R-:W-:-:S05]  /*4df0*/  FFMA R87, R87, R19, R4 ;  /* 0x0000001357577223 */ /* 0x000fca0000000004 */
[----:B------:R-:W-:-:S05]  /*4e00*/  F2FP.TF32.F32.PACK_B R87, R87 ;  /* 0x00000057ff57723e */ /* 0x000fca00024050ff */
[----:B------:R1:W-:Y:S01]  /*4e10*/  STG.E desc[UR36][R12.64+0x1e4], R87 ;  /* 0x0001e4570c007986 */ /* 0x0003e2000c101924 */
[----:B------:R-:W-:Y:S05]  /*4e20*/  BRA `(.L_x_154) ;  /* 0x0000001000d07947 */ /* 0x000fea0003800000 */
.L_x_29:
[----:B------:R-:W-:Y:S01]  /*4e30*/  ISETP.GT.AND P4, PT, R4, 0x1, PT ;  /* 0x000000010400780c */ /* 0x000fe20003f84270 */
[----:B------:R-:W-:Y:S01]  /*4e40*/  ULDC.64 UR4, c[0x0][0x5c0] ;  /* 0x0001700000047ab9 */ /* 0x000fe20000000a00 */
[-C--:B------:R-:W-:Y:S01]  /*4e50*/  FMUL R5, R24, R19.reuse ;  /* 0x0000001318057220 */ /* 0x080fe20000400000 */
[----:B------:R-:W-:Y:S01]  /*4e60*/  LEA R6, P3, R102, UR4, 0x2 ;  /* 0x0000000466067c11 */ /* 0x000fe2000f8610ff */
[-C--:B------:R-:W-:Y:S01]  /*4e70*/  FMUL R25, R25, R19.reuse ;  /* 0x0000001319197220 */ /* 0x080fe20000400000 */
[----:B------:R-:W-:Y:S01]  /*4e80*/  ISETP.GT.AND P1, PT, R3, RZ, P4 ;  /* 0x000000ff0300720c */ /* 0x000fe20002724270 */
[-C--:B------:R-:W-:Y:S01]  /*4e90*/  FMUL R11, R26, R19.reuse ;  /* 0x000000131a0b7220 */ /* 0x080fe20000400000 */
[----:B------:R-:W-:Y:S01]  /*4ea0*/  LEA.HI.X R7, R102, UR5, R113, 0x2, P3 ;  /* 0x0000000566077c11 */ /* 0x000fe200098f1471 */
[----:B------:R-:W-:Y:S01]  /*4eb0*/  FMUL R27, R27, R19 ;  /* 0x000000131b1b7220 */ /* 0x000fe20000400000 */
[----:B------:R-:W-:Y:S01]  /*4ec0*/  F2FP.TF32.F32.PACK_B R5, R5 ;  /* 0x00000005ff05723e */ /* 0x000fe200024050ff */
[----:B------:R-:W-:Y:S01]  /*4ed0*/  FMUL R29, R29, R19 ;  /* 0x000000131d1d7220 */ /* 0x000fe20000400000 */
[----:B------:R-:W-:Y:S01]  /*4ee0*/  F2FP.TF32.F32.PACK_B R25, R25 ;  /* 0x00000019ff19723e */ /* 0x000fe200024050ff */
[-C--:B------:R-:W-:Y:S01]  /*4ef0*/  FMUL R31, R31, R19.reuse ;  /* 0x000000131f1f7220 */ /* 0x080fe20000400000 */
[C---:B------:R-:W-:Y:S01]  /*4f00*/  SHF.L.U64.HI R9, R92.reuse, 0x2, R91 ;  /* 0x000000025c097819 */ /* 0x040fe2000001025b */
[----:B------:R0:W-:Y:S01]  /*4f10*/  @P2 STG.E desc[UR36][R6.64], R5 ;  /* 0x0000000506002986 */ /* 0x0001e2000c101924 */
[----:B------:R-:W-:Y:S01]  /*4f20*/  LEA R8, P3, R92, R6, 0x2 ;  /* 0x000000065c087211 */ /* 0x000fe200078610ff */
[-C--:B------:R-:W-:Y:S01]  /*4f30*/  FMUL R13, R32, R19.reuse ;  /* 0x00000013200d7220 */ /* 0x080fe20000400000 */
[C---:B------:R-:W-:Y:S01]  /*4f40*/  ISETP.GT.AND P2, PT, R4.reuse, 0x8, PT ;  /* 0x000000080400780c */ /* 0x040fe20003f44270 */
[----:B------:R-:W-:Y:S01]  /*4f50*/  @P1 STG.E desc[UR36][R6.64+0x4], R25 ;  /* 0x0000041906001986 */ /* 0x000fe2000c101924 */
[----:B------:R-:W-:Y:S01]  /*4f60*/  ISETP.GT.AND P1, PT, R4, 0x9, PT ;  /* 0x000000090400780c */ /* 0x000fe20003f24270 */
[----:B------:R-:W-:Y:S01]  /*4f70*/  IMAD.X R9, R9, 0x1, R7, P3 ;  /* 0x0000000109097824 */ /* 0x000fe200018e0607 */
[----:B------:R-:W-:Y:S01]  /*4f80*/  ISETP.GT.AND P0, PT, R3, 0x8, P0 ;  /* 0x000000080300780c */ /* 0x000fe20000704270 */
[-C--:B------:R-:W-:Y:S01]  /*4f90*/  FMUL R33, R33, R19.reuse ;  /* 0x0000001321217220 */ /* 0x080fe20000400000 */
[----:B------:R-:W-:Y:S01]  /*4fa0*/  ISETP.GT.AND P4, PT, R3, 0x8, P4 ;  /* 0x000000080300780c */ /* 0x000fe20002784270 */
[-C--:B------:R-:W-:Y:S01]  /*4fb0*/  FMUL R35, R35, R19.reuse ;  /* 0x0000001323237220 */ /* 0x080fe20000400000 */
[C---:B------:R-:W-:Y:S01]  /*4fc0*/  ISETP.GT.AND P5, PT, R3.reuse, RZ, P2 ;  /* 0x000000ff0300720c */ /* 0x040fe200017a4270 */
[-C--:B0-----:R-:W-:Y:S01]  /*4fd0*/  FMUL R5, R28, R19.reuse ;  /* 0x000000131c057220 */ /* 0x081fe20000400000 */
[----:B------:R-:W-:Y:S01]  /*4fe0*/  ISETP.GT.AND P3, PT, R3, RZ, P1 ;  /* 0x000000ff0300720c */ /* 0x000fe20000f64270 */
[----:B------:R-:W-:Y:S01]  /*4ff0*/  FMUL R37, R37, R19 ;  /* 0x0000001325257220 */ /* 0x000fe20000400000 */
[----:B------:R-:W-:Y:S01]  /*5000*/  F2FP.TF32.F32.PACK_B R11, R11 ;  /* 0x0000000bff0b723e */ /* 0x000fe200024050ff */
[----:B------:R-:W-:Y:S01]  /*5010*/  FMUL R39, R39, R19 ;  /* 0x0000001327277220 */ /* 0x000fe20000400000 */
[----:B------:R-:W-:Y:S01]  /*5020*/  F2FP.TF32.F32.PACK_B R27, R27 ;  /* 0x0000001bff1b723e */ /* 0x000fe200024050ff */
[----:B------:R-:W-:Y:S01]  /*5030*/  FMUL R41, R41, R19 ;  /* 0x0000001329297220 */ /* 0x000fe20000400000 */
[----:B------:R-:W-:Y:S01]  /*5040*/  F2FP.TF32.F32.PACK_B R5, R5 ;  /* 0x00000005ff05723e */ /* 0x000fe200024050ff */
[----:B------:R0:W-:Y:S01]  /*5050*/  @P0 STG.E desc[UR36][R8.64], R11 ;  /* 0x0000000b08000986 */ /* 0x0001e2000c101924 */
[----:B------:R-:W-:Y:S01]  /*5060*/  F2FP.TF32.F32.PACK_B R29, R29 ;  /* 0x0000001dff1d723e */ /* 0x000fe200024050ff */
[-C--:B------:R-:W-:Y:S01]  /*5070*/  FMUL R43, R43, R19.reuse ;  /* 0x000000132b2b7220 */ /* 0x080fe20000400000 */
[C---:B------:R-:W-:Y:S01]  /*5080*/  ISETP.GT.AND P0, PT, R4.reuse, 0x10, PT ;  /* 0x000000100400780c */ /* 0x040fe20003f04270 */
[----:B------:R-:W-:Y:S01]  /*5090*/  @P4 STG.E desc[UR36][R8.64+0x4], R27 ;  /* 0x0000041b08004986 */ /* 0x000fe2000c101924 */
[----:B------:R-:W-:Y:S01]  /*50a0*/  ISETP.GT.AND P2, PT, R3, 0x8, P2 ;  /* 0x000000080300780c */ /* 0x000fe20001744270 */
[-C--:B------:R-:W-:Y:S01]  /*50b0*/  FMUL R45, R45, R19.reuse ;  /* 0x000000132d2d7220 */ /* 0x080fe20000400000 */
[C---:B------:R-:W-:Y:S01]  /*50c0*/  ISETP.GT.AND P1, PT, R3.reuse, 0x8, P1 ;  /* 0x000000080300780c */ /* 0x040fe20000f24270 */
[----:B------:R1:W-:Y:S01]  /*50d0*/  @P5 STG.E desc[UR36][R6.64+0x20], R5 ;  /* 0x0000200506005986 */ /* 0x0003e2000c101924 */
[----:B------:R-:W-:Y:S01]  /*50e0*/  ISETP.GT.AND P5, PT, R3, RZ, P0 ;  /* 0x000000ff0300720c */ /* 0x000fe200007a4270 */
[----:B------:R-:W-:Y:S01]  /*50f0*/  FMUL R47, R47, R19 ;  /* 0x000000132f2f7220 */ /* 0x000fe20000400000 */
[----:B------:R-:W-:Y:S01]  /*5100*/  F2FP.TF32.F32.PACK_B R31, R31 ;  /* 0x0000001fff1f723e */ /* 0x000fe200024050ff */
[----:B------:R-:W-:Y:S01]  /*5110*/  @P3 STG.E desc[UR36][R6.64+0x24], R29 ;  /* 0x0000241d06003986 */ /* 0x000fe2000c101924 */
[----:B------:R-:W-:Y:S01]  /*5120*/  ISETP.GT.AND P3, PT, R4, 0x11, PT ;  /* 0x000000110400780c */ /* 0x000fe20003f64270 */
[----:B0-----:R-:W-:Y:S01]  /*5130*/  FMUL R11, R30, R19 ;  /* 0x000000131e0b7220 */ /* 0x001fe20000400000 */
[----:B------:R-:W-:Y:S01]  /*5140*/  F2FP.TF32.F32.PACK_B R13, R13 ;  /* 0x0000000dff0d723e */ /* 0x000fe200024050ff */
[-C--:B------:R-:W-:Y:S01]  /*5150*/  FMUL R49, R49, R19.reuse ;  /* 0x0000001331317220 */ /* 0x080fe20000400000 */
[----:B------:R-:W-:Y:S01]  /*5160*/  ISETP.GT.AND P4, PT, R3, RZ, P3 ;  /* 0x000000ff0300720c */ /* 0x000fe20001f84270 */
[----:B------:R-:W-:Y:S01]  /*5170*/  FMUL R51, R51, R19 ;  /* 0x0000001333337220 */ /* 0x000fe20000400000 */
[----:B------:R-:W-:Y:S01]  /*5180*/  F2FP.TF32.F32.PACK_B R11, R11 ;  /* 0x0000000bff0b723e */ /* 0x000fe200024050ff */
[----:B-1----:R-:W-:Y:S01]  /*5190*/  FMUL R5, R34, R19 ;  /* 0x0000001322057220 */ /* 0x002fe20000400000 */
[----:B------:R-:W-:Y:S01]  /*51a0*/  F2FP.TF32.F32.PACK_B R33, R33 ;  /* 0x00000021ff21723e */ /* 0x000fe200024050ff */
[-C--:B------:R-:W-:Y:S01]  /*51b0*/  FMUL R53, R53, R19.reuse ;  /* 0x0000001335357220 */ /* 0x080fe20000400000 */
[----:B------:R-:W-:Y:S01]  /*51c0*/  ISETP.GT.AND P0, PT, R3, 0x8, P0 ;  /* 0x000000080300780c */ /* 0x000fe20000704270 */
[----:B------:R0:W-:Y:S01]  /*51d0*/  @P2 STG.E desc[UR36][R8.64+0x20], R11 ;  /* 0x0000200b08002986 */ /* 0x0001e2000c101924 */
[C---:B------:R-:W-:Y:S01]  /*51e0*/  ISETP.GT.AND P2, PT, R4.reuse, 0x19, PT ;  /* 0x000000190400780c */ /* 0x040fe20003f44270 */
[----:B------:R-:W-:Y:S01]  /*51f0*/  FMUL R55, R55, R19 ;  /* 0x0000001337377220 */ /* 0x000fe20000400000 */
[----:B------:R-:W-:Y:S01]  /*5200*/  F2FP.TF32.F32.PACK_B R5, R5 ;  /* 0x00000005ff05723e */ /* 0x000fe200024050ff */
[----:B------:R-:W-:Y:S01]  /*5210*/  @P1 STG.E desc[UR36][R8.64+0x24], R31 ;  /* 0x0000241f08001986 */ /* 0x000fe2000c101924 */
[----:B------:R-:W-:Y:S01]  /*5220*/  ISETP.GT.AND P1, PT, R4, 0x18, PT ;  /* 0x000000180400780c */ /* 0x000fe20003f24270 */
[----:B------:R-:W-:Y:S01]  /*5230*/  FMUL R57, R57, R19 ;  /* 0x0000001339397220 */ /* 0x000fe20000400000 */
[----:B------:R-:W-:Y:S01]  /*5240*/  F2FP.TF32.F32.PACK_B R35, R35 ;  /* 0x00000023ff23723e */ /* 0x000fe200024050ff */
[----:B------:R1:W-:Y:S01]  /*5250*/  @P5 STG.E desc[UR36][R6.64+0x40], R13 ;  /* 0x0000400d06005986 */ /* 0x0003e2000c101924 */
[----:B------:R-:W-:Y:S01]  /*5260*/  ISETP.GT.AND P5, PT, R3, RZ, P1 ;  /* 0x000000ff0300720c */ /* 0x000fe20000fa4270 */
[----:B------:R-:W-:Y:S01]  /*5270*/  FMUL R59, R59, R19 ;  /* 0x000000133b3b7220 */ /* 0x000fe20000400000 */
[----:B------:R-:W-:Y:S01]  /*5280*/  F2FP.TF32.F32.PACK_B R37, R37 ;  /* 0x00000025ff25723e */ /* 0x000fe200024050ff */
[----:B------:R-:W-:Y:S01]  /*5290*/  @P4 STG.E desc[UR36][R6.64+0x44], R33 ;  /* 0x0000442106004986 */ /* 0x000fe2000c101924 */
[C---:B------:R-:W-:Y:S01]  /*52a0*/  ISETP.GT.AND P4, PT, R3.reuse, 0x8, P3 ;  /* 0x000000080300780c */ /* 0x040fe20001f84270 */
[-C--:B0-----:R-:W-:Y:S01]  /*52b0*/  FMUL R11, R36, R19.reuse ;  /* 0x00000013240b7220 */ /* 0x081fe20000400000 */
[----:B------:R-:W-:Y:S01]  /*52c0*/  ISETP.GT.AND P3, PT, R3, RZ, P2 ;  /* 0x000000ff0300720c */ /* 0x000fe20001764270 */
[----:B------:R0:W-:Y:S01]  /*52d0*/  @P0 STG.E desc[UR36][R8.64+0x40], R5 ;  /* 0x0000400508000986 */ /* 0x0001e2000c101924 */
[----:B------:R-:W-:Y:S01]  /*52e0*/  ISETP.GT.AND P0, PT, R4, 0x20, PT ;  /* 0x000000200400780c */ /* 0x000fe20003f04270 */
[----:B------:R-:W-:Y:S01]  /*52f0*/  FMUL R61, R61, R19 ;  /* 0x000000133d3d7220 */ /* 0x000fe20000400000 */
[----:B------:R-:W-:Y:S01]  /*5300*/  F2FP.TF32.F32.PACK_B R11, R11 ;  /* 0x0000000bff0b723e */ /* 0x000fe200024050ff */
[-C--:B-1----:R-:W-:Y:S01]  /*5310*/  FMUL R13, R40, R19.reuse ;  /* 0x00000013280d7220 */ /* 0x082fe20000400000 */
[----:B------:R-:W-:Y:S01]  /*5320*/  ISETP.GT.AND P1, PT, R3, 0x8, P1 ;  /* 0x000000080300780c */ /* 0x000fe20000f24270 */
[----:B------:R-:W-:Y:S01]  /*5330*/  FMUL R63, R63, R19 ;  /* 0x000000133f3f7220 */ /* 0x000fe20000400000 */
[----:B------:R-:W-:Y:S01]  /*5340*/  F2FP.TF32.F32.PACK_B R39, R39 ;  /* 0x00000027ff27723e */ /* 0x000fe200024050ff */
[----:B------:R-:W-:Y:S01]  /*5350*/  FMUL R65, R65, R19 ;  /* 0x0000001341417220 */ /* 0x000fe20000400000 */
[----:B------:R-:W-:Y:S01]  /*5360*/  F2FP.TF32.F32.PACK_B R13, R13 ;  /* 0x0000000dff0d723e */ /* 0x000fe200024050ff */
[----:B------:R-:W-:Y:S01]  /*5370*/  @P4 STG.E desc[UR36][R8.64+0x44], R35 ;  /* 0x0000442308004986 */ /* 0x000fe2000c101924 */
[C---:B------:R-:W-:Y:S01]  /*5380*/  ISETP.GT.AND P4, PT, R3.reuse, 0x8, P2 ;  /* 0x000000080300780c */ /* 0x040fe20001784270 */
[-C--:B0-----:R-:W-:Y:S01]  /*5390*/  FMUL R5, R38, R19.reuse ;  /* 0x0000001326057220 */ /* 0x081fe20000400000 */
[C---:B------:R-:W-:Y:S01]  /*53a0*/  ISETP.GT.AND P2, PT, R4.reuse, 0x21, PT ;  /* 0x000000210400780c */ /* 0x040fe20003f44270 */
[----:B------:R0:W-:Y:S01]  /*53b0*/  @P5 STG.E desc[UR36][R6.64+0x60], R11 ;  /* 0x0000600b06005986 */ /* 0x0001e2000c101924 */
[----:B------:R-:W-:Y:S01]  /*53c0*/  ISETP.GT.AND P5, PT, R3, RZ, P0 ;  /* 0x000000ff0300720c */ /* 0x000fe200007a4270 */
[----:B------:R-:W-:Y:S01]  /*53d0*/  FMUL R67, R67, R19 ;  /* 0x0000001343437220 */ /* 0x000fe20000400000 */
[----:B------:R-:W-:Y:S01]  /*53e0*/  F2FP.TF32.F32.PACK_B R5, R5 ;  /* 0x00000005ff05723e */ /* 0x000fe200024050ff */
[----:B------:R-:W-:Y:S01]  /*53f0*/  @P3 STG.E desc[UR36][R6.64+0x64], R37 ;  /* 0x0000642506003986 */ /* 0x000fe2000c101924 */
[----:B------:R-:W-:Y:S01]  /*5400*/  ISETP.GT.AND P3, PT, R3, RZ, P2 ;  /* 0x000000ff0300720c */ /* 0x000fe20001764270 */
[----:B------:R-:W-:Y:S01]  /*5410*/  FMUL R69, R69, R19 ;  /* 0x0000001345457220 */ /* 0x000fe20000400000 */
[----:B------:R-:W-:Y:S01]  /*5420*/  F2FP.TF32.F32.PACK_B R41, R41 ;  /* 0x00000029ff29723e */ /* 0x000fe200024050ff */
[----:B------:R1:W-:Y:S01]  /*5430*/  @P1 STG.E desc[UR36][R8.64+0x60], R5 ;  /* 0x0000600508001986 */ /* 0x0003e2000c101924 */
[----:B------:R-:W-:Y:S01]  /*5440*/  ISETP.GT.AND P1, PT, R4, 0x28, PT ;  /* 0x000000280400780c */ /* 0x000fe20003f24270 */
[-C--:B------:R-:W-:Y:S01]  /*5450*/  FMUL R71, R71, R19.reuse ;  /* 0x0000001347477220 */ /* 0x080fe20000400000 */
[C---:B------:R-:W-:Y:S01]  /*5460*/  ISETP.GT.AND P0, PT, R3.reuse, 0x8, P0 ;  /* 0x000000080300780c */ /* 0x040fe20000704270 */
[----:B------:R-:W-:Y:S01]  /*5470*/  @P4 STG.E desc[UR36][R8.64+0x64], R39 ;  /* 0x0000642708004986 */ /* 0x000fe2000c101924 */
[C---:B------:R-:W-:Y:S01]  /*5480*/  ISETP.GT.AND P4, PT, R3.reuse, 0x8, P2 ;  /* 0x000000080300780c */ /* 0x040fe20001784270 */
[-C--:B0-----:R-:W-:Y:S01]  /*5490*/  FMUL R11, R44, R19.reuse ;  /* 0x000000132c0b7220 */ /* 0x081fe20000400000 */
[----:B------:R-:W-:Y:S01]  /*54a0*/  ISETP.GT.AND P2, PT, R4, 0x29, PT ;  /* 0x000000290400780c */ /* 0x000fe20003f44270 */
[----:B------:R0:W-:Y:S01]  /*54b0*/  @P5 STG.E desc[UR36][R6.64+0x80], R13 ;  /* 0x0000800d06005986 */ /* 0x0001e2000c101924 */
[----:B------:R-:W-:Y:S01]  /*54c0*/  ISETP.GT.AND P5, PT, R3, RZ, P1 ;  /* 0x000000ff0300720c */ /* 0x000fe20000fa4270 */
[----:B------:R-:W-:Y:S01]  /*54d0*/  FMUL R73, R73, R19 ;  /* 0x0000001349497220 */ /* 0x000fe20000400000 */
[----:B------:R-:W-:Y:S01]  /*54e0*/  F2FP.TF32.F32.PACK_B R43, R43 ;  /* 0x0000002bff2b723e */ /* 0x000fe200024050ff */
[-C--:B-1----:R-:W-:Y:S01]  /*54f0*/  FMUL R5, R42, R19.reuse ;  /* 0x000000132a057220 */ /* 0x082fe20000400000 */
[----:B------:R-:W-:Y:S01]  /*5500*/  @P3 STG.E desc[UR36][R6.64+0x84], R41 ;  /* 0x0000842906003986 */ /* 0x000fe2000c101924 */
[----:B------:R-:W-:Y:S01]  /*5510*/  ISETP.GT.AND P3, PT, R3, RZ, P2 ;  /* 0x000000ff0300720c */ /* 0x000fe20001764270 */
[----:B------:R-:W-:Y:S01]  /*5520*/  FMUL R75, R75, R19 ;  /* 0x000000134b4b7220 */ /* 0x000fe20000400000 */
[----:B------:R-:W-:Y:S01]  /*5530*/  F2FP.TF32.F32.PACK_B R11, R11 ;  /* 0x0000000bff0b723e */ /* 0x000fe200024050ff */
[----:B------:R-:W-:Y:S01]  /*5540*/  FMUL R77, R77, R19 ;  /* 0x000000134d4d7220 */ /* 0x000fe20000400000 */
[----:B------:R-:W-:Y:S01]  /*5550*/  F2FP.TF32.F32.PACK_B R5, R5 ;  /* 0x00000005ff05723e */ /* 0x000fe200024050ff */
[----:B------:R-:W-:Y:S01]  /*5560*/  FMUL R79, R79, R19 ;  /* 0x000000134f4f7220 */ /* 0x000fe20000400000 */
[----:B------:R-:W-:Y:S01]  /*5570*/  F2FP.TF32.F32.PACK_B R45, R45 ;  /* 0x0000002dff2d723e */ /* 0x000fe200024050ff */
[-C--:B0-----:R-:W-:Y:S01]  /*5580*/  FMUL R13, R48, R19.reuse ;  /* 0x00000013300d7220 */ /* 0x081fe20000400000 */
[----:B------:R-:W-:Y:S01]  /*5590*/  ISETP.GT.AND P1, PT, R3, 0x8, P1 ;  /* 0x000000080300780c */ /* 0x000fe20000f24270 */
[----:B------:R0:W-:Y:S01]  /*55a0*/  @P0 STG.E desc[UR36][R8.64+0x80], R5 ;  /* 0x0000800508000986 */ /* 0x0001e2000c101924 */
[----:B------:R-:W-:Y:S01]  /*55b0*/  ISETP.GT.AND P0, PT, R4, 0x30, PT ;  /* 0x000000300400780c */ /* 0x000fe20003f04270 */
[----:B------:R-:W-:Y:S01]  /*55c0*/  FMUL R81, R81, R19 ;  /* 0x0000001351517220 */ /* 0x000fe20000400000 */
[----:B------:R-:W-:Y:S01]  /*55d0*/  F2FP.TF32.F32.PACK_B R47, R47 ;  /* 0x0000002fff2f723e */ /* 0x000fe200024050ff */
[----:B------:R-:W-:Y:S01]  /*55e0*/  @P4 STG.E desc[UR36][R8.64+0x84], R43 ;  /* 0x0000842b08004986 */ /* 0x000fe2000c101924 */
[C---:B------:R-:W-:Y:S01]  /*55f0*/  ISETP.GT.AND P4, PT, R3.reuse, 0x8, P2 ;  /* 0x000000080300780c */ /* 0x040fe20001784270 */
[-C--:B------:R-:W-:Y:S01]  /*5600*/  FMUL R15, R82, R19.reuse ;  /* 0x00000013520f7220 */ /* 0x080fe20000400000 */
[----:B------:R-:W-:Y:S01]  /*5610*/  ISETP.GT.AND P2, PT, R4, 0x31, PT ;  /* 0x000000310400780c */ /* 0x000fe20003f44270 */
[----:B------:R1:W-:Y:S01]  /*5620*/  @P5 STG.E desc[UR36][R6.64+0xa0], R11 ;  /* 0x0000a00b06005986 */ /* 0x0003e2000c101924 */
[----:B------:R-:W-:Y:S01]  /*5630*/  ISETP.GT.AND P5, PT, R3, RZ, P0 ;  /* 0x000000ff0300720c */ /* 0x000fe200007a4270 */
[----:B------:R-:W-:Y:S01]  /*5640*/  FMUL R83, R83, R19 ;  /* 0x0000001353537220 */ /* 0x000fe20000400000 */
[----:B------:R-:W-:Y:S01]  /*5650*/  F2FP.TF32.F32.PACK_B R13, R13 ;  /* 0x0000000dff0d723e */ /* 0x000fe200024050ff */
[-C--:B0-----:R-:W-:Y:S01]  /*5660*/  FMUL R5, R46, R19.reuse ;  /* 0x000000132e057220 */ /* 0x081fe20000400000 */
[----:B------:R-:W-:Y:S01]  /*5670*/  @P3 STG.E desc[UR36][R6.64+0xa4], R45 ;  /* 0x0000a42d06003986 */ /* 0x000fe2000c101924 */
[----:B------:R-:W-:Y:S01]  /*5680*/  ISETP.GT.AND P3, PT, R3, RZ, P2 ;  /* 0x000000ff0300720c */ /* 0x000fe20001764270 */
[----:B------:R-:W-:Y:S01]  /*5690*/  FMUL R21, R84, R19 ;  /* 0x0000001354157220 */ /* 0x000fe20000400000 */
[----:B------:R-:W-:Y:S01]  /*56a0*/  F2FP.TF32.F32.PACK_B R49, R49 ;  /* 0x00000031ff31723e */ /* 0x000fe200024050ff */
[----:B------:R-:W-:Y:S01]  /*56b0*/  FMUL R85, R85, R19 ;  /* 0x0000001355557220 */ /* 0x000fe20000400000 */
[----:B------:R-:W-:Y:S01]  /*56c0*/  F2FP.TF32.F32.PACK_B R5, R5 ;  /* 0x00000005ff05723e */ /* 0x000fe200024050ff */
[-C--:B------:R-:W-:Y:S01]  /*56d0*/  FMUL R87, R87, R19.reuse ;  /* 0x0000001357577220 */ /* 0x080fe20000400000 */
[----:B------:R-:W-:Y:S01]  /*56e0*/  ISETP.GT.AND P0, PT, R3, 0x8, P0 ;  /* 0x000000080300780c */ /* 0x000fe20000704270 */
[----:B-1----:R-:W-:Y:S01]  /*56f0*/  FMUL R11, R52, R19 ;  /* 0x00000013340b7220 */ /* 0x002fe20000400000 */
[----:B------:R-:W-:Y:S01]  /*5700*/  F2FP.TF32.F32.PACK_B R51, R51 ;  /* 0x00000033ff33723e */ /* 0x000fe200024050ff */
[----:B------:R0:W-:Y:S01]  /*5710*/  @P1 STG.E desc[UR36][R8.64+0xa0], R5 ;  /* 0x0000a00508001986 */ /* 0x0001e2000c101924 */
[----:B------:R-:W-:-:S02]  /*5720*/  ISETP.GT.AND P1, PT, R4, 0x38, PT ;  /* 0x000000380400780c */ /* 0x000fc40003f24270 */
[----:B------:R-:W-:Y:S01]  /*5730*/  F2FP.TF32.F32.PACK_B R11, R11 ;  /* 0x0000000bff0b723e */ /* 0x000fe200024050ff */
[----:B------:R-:W-:Y:S01]  /*5740*/  @P4 STG.E desc[UR36][R8.64+0xa4], R47 ;  /* 0x0000a42f08004986 */ /* 0x000fe2000c101924 */
[C---:B------:R-:W-:Y:S02]  /*5750*/  ISETP.GT.AND P4, PT, R3.reuse, 0x8, P2 ;  /* 0x000000080300780c */ /* 0x040fe40001784270 */
[----:B------:R-:W-:Y:S01]  /*5760*/  ISETP.GT.AND P2, PT, R4, 0x39, PT ;  /* 0x000000390400780c */ /* 0x000fe20003f44270 */
[----:B------:R1:W-:Y:S01]  /*5770*/  @P5 STG.E desc[UR36][R6.64+0xc0], R13 ;  /* 0x0000c00d06005986 */ /* 0x0003e2000c101924 */
[C---:B------:R-:W-:Y:S02]  /*5780*/  ISETP.GT.AND P5, PT, R3.reuse, RZ, P1 ;  /* 0x000000ff0300720c */ /* 0x040fe40000fa4270 */
[----:B------:R-:W-:Y:S01]  /*5790*/  F2FP.TF32.F32.PACK_B R53, R53 ;  /* 0x00000035ff35723e */ /* 0x000fe200024050ff */
[----:B0-----:R-:W-:Y:S01]  /*57a0*/  FMUL R5, R50, R19 ;  /* 0x0000001332057220 */ /* 0x001fe20000400000 */
[----:B------:R-:W-:Y:S01]  /*57b0*/  @P3 STG.E desc[UR36][R6.64+0xc4], R49 ;  /* 0x0000c43106003986 */ /* 0x000fe2000c101924 */
[----:B------:R-:W-:-:S02]  /*57c0*/  ISETP.GT.AND P3, PT, R3, RZ, P2 ;  /* 0x000000ff0300720c */ /* 0x000fc40001764270 */
[----:B------:R-:W-:Y:S02]  /*57d0*/  ISETP.GT.AND P1, PT, R3, 0x8, P1 ;  /* 0x000000080300780c */ /* 0x000fe40000f24270 */
[----:B------:R-:W-:Y:S01]  /*57e0*/  F2FP.TF32.F32.PACK_B R5, R5 ;  /* 0x00000005ff05723e */ /* 0x000fe200024050ff */
[----:B-1----:R-:W-:Y:S01]  /*57f0*/  FMUL R13, R56, R19 ;  /* 0x00000013380d7220 */ /* 0x002fe20000400000 */
[----:B------:R-:W-:-:S03]  /*5800*/  F2FP.TF32.F32.PACK_B R55, R55 ;  /* 0x00000037ff37723e */ /* 0x000fc600024050ff */
[----:B------:R0:W-:Y:S01]  /*5810*/  @P0 STG.E desc[UR36][R8.64+0xc0], R5 ;  /* 0x0000c00508000986 */ /* 0x0001e2000c101924 */
[C---:B------:R-:W-:Y:S02]  /*5820*/  ISETP.GT.AND P0, PT, R4.reuse, 0x40, PT ;  /* 0x000000400400780c */ /* 0x040fe40003f04270 */
        /* <DEDUP_REMOVED lines=71> */
[----:B------:R-:W-:Y:S01]  /*5ca0*/  @P3 STG.E desc[UR36][R6.64+0x164], R69 ;  /* 0x0001644506003986 */ /* 0x000fe2000c101924 */
[----:B0-----:R-:W-:Y:S01]  /*5cb0*/  FMUL R5, R70, R19 ;  /* 0x0000001346057220 */ /* 0x001fe20000400000 */
[----:B------:R-:W-:-:S02]  /*5cc0*/  ISETP.GT.AND P3, PT, R3, RZ, P2 ;  /* 0x000000ff0300720c */ /* 0x000fc40001764270 */
[----:B------:R-:W-:Y:S02]  /*5cd0*/  ISETP.GT.AND P0, PT, R3, 0x8, P0 ;  /* 0x000000080300780c */ /* 0x000fe40000704270 */
[----:B------:R-:W-:Y:S01]  /*5ce0*/  F2FP.TF32.F32.PACK_B R5, R5 ;  /* 0x00000005ff05723e */ /* 0x000fe200024050ff */
[----:B-1----:R-:W-:Y:S01]  /*5cf0*/  FMUL R11, R76, R19 ;  /* 0x000000134c0b7220 */ /* 0x002fe20000400000 */
[----:B------:R-:W-:-:S03]  /*5d00*/  F2FP.TF32.F32.PACK_B R75, R75 ;  /* 0x0000004bff4b723e */ /* 0x000fc600024050ff */
[----:B------:R0:W-:Y:S01]  /*5d10*/  @P1 STG.E desc[UR36][R8.64+0x160], R5 ;  /* 0x0001600508001986 */ /* 0x0001e2000c101924 */
[----:B------:R-:W-:Y:S02]  /*5d20*/  F2FP.TF32.F32.PACK_B R77, R77 ;  /* 0x0000004dff4d723e */ /* 0x000fe400024050ff */
[----:B------:R-:W-:Y:S01]  /*5d30*/  F2FP.TF32.F32.PACK_B R11, R11 ;  /* 0x0000000bff0b723e */ /* 0x000fe200024050ff */
[----:B------:R-:W-:Y:S01]  /*5d40*/  @P4 STG.E desc[UR36][R8.64+0x164], R71 ;  /* 0x0001644708004986 */ /* 0x000fe2000c101924 */
[C---:B------:R-:W-:Y:S02]  /*5d50*/  ISETP.GT.AND P4, PT, R4.reuse, 0x68, PT ;  /* 0x000000680400780c */ /* 0x040fe40003f84270 */
[----:B------:R-:W-:Y:S01]  /*5d60*/  F2FP.TF32.F32.PACK_B R79, R79 ;  /* 0x0000004fff4f723e */ /* 0x000fe200024050ff */
[----:B------:R1:W-:Y:S01]  /*5d70*/  @P5 STG.E desc[UR36][R6.64+0x180], R13 ;  /* 0x0001800d06005986 */ /* 0x0003e2000c101924 */
[----:B------:R-:W-:Y:S02]  /*5d80*/  ISETP.GT.AND P5, PT, R4, 0x69, PT ;  /* 0x000000690400780c */ /* 0x000fe40003fa4270 */
[----:B------:R-:W-:Y:S01]  /*5d90*/  F2FP.TF32.F32.PACK_B R81, R81 ;  /* 0x00000051ff51723e */ /* 0x000fe200024050ff */
[----:B------:R-:W-:Y:S01]  /*5da0*/  @P3 STG.E desc[UR36][R6.64+0x184], R73 ;  /* 0x0001844906003986 */ /* 0x000fe2000c101924 */
[C---:B------:R-:W-:Y:S01]  /*5db0*/  ISETP.GT.AND P3, PT, R3.reuse, 0x8, P2 ;  /* 0x000000080300780c */ /* 0x040fe20001764270 */
[----:B0-----:R-:W-:Y:S01]  /*5dc0*/  FMUL R5, R74, R19 ;  /* 0x000000134a057220 */ /* 0x001fe20000400000 */
[----:B------:R-:W-:-:S02]  /*5dd0*/  ISETP.GT.AND P2, PT, R3, RZ, P4 ;  /* 0x000000ff0300720c */ /* 0x000fc40002744270 */
[C---:B------:R-:W-:Y:S02]  /*5de0*/  ISETP.GT.AND P1, PT, R3.reuse, RZ, P5 ;  /* 0x000000ff0300720c */ /* 0x040fe40002f24270 */
[C---:B------:R-:W-:Y:S01]  /*5df0*/  ISETP.GT.AND P4, PT, R3.reuse, 0x8, P4 ;  /* 0x000000080300780c */ /* 0x040fe20002784270 */
[----:B-1----:R-:W-:Y:S01]  /*5e00*/  FMUL R13, R78, R19 ;  /* 0x000000134e0d7220 */ /* 0x002fe20000400000 */
[----:B------:R-:W-:Y:S02]  /*5e10*/  F2FP.TF32.F32.PACK_B R5, R5 ;  /* 0x00000005ff05723e */ /* 0x000fe400024050ff */
[----:B------:R-:W-:Y:S02]  /*5e20*/  ISETP.GT.AND P5, PT, R3, 0x8, P5 ;  /* 0x000000080300780c */ /* 0x000fe40002fa4270 */
[----:B------:R-:W-:Y:S01]  /*5e30*/  F2FP.TF32.F32.PACK_B R13, R13 ;  /* 0x0000000dff0d723e */ /* 0x000fe200024050ff */
[----:B------:R0:W-:Y:S01]  /*5e40*/  @P0 STG.E desc[UR36][R8.64+0x180], R5 ;  /* 0x0001800508000986 */ /* 0x0001e2000c101924 */
[----:B------:R-:W-:-:S02]  /*5e50*/  ISETP.GT.AND P0, PT, R4, 0x79, PT ;  /* 0x000000790400780c */ /* 0x000fc40003f04270 */
[----:B------:R-:W-:Y:S01]  /*5e60*/  F2FP.TF32.F32.PACK_B R15, R15 ;  /* 0x0000000fff0f723e */ /* 0x000fe200024050ff */
[----:B------:R-:W-:Y:S01]  /*5e70*/  @P3 STG.E desc[UR36][R8.64+0x184], R75 ;  /* 0x0001844b08003986 */ /* 0x000fe2000c101924 */
[C---:B------:R-:W-:Y:S02]  /*5e80*/  ISETP.GT.AND P3, PT, R4.reuse, 0x70, PT ;  /* 0x000000700400780c */ /* 0x040fe40003f64270 */
[----:B------:R-:W-:Y:S01]  /*5e90*/  F2FP.TF32.F32.PACK_B R83, R83 ;  /* 0x00000053ff53723e */ /* 0x000fe200024050ff */
[----:B------:R1:W-:Y:S01]  /*5ea0*/  @P2 STG.E desc[UR36][R6.64+0x1a0], R11 ;  /* 0x0001a00b06002986 */ /* 0x0003e2000c101924 */
[C---:B------:R-:W-:Y:S02]  /*5eb0*/  ISETP.GT.AND P2, PT, R4.reuse, 0x71, PT ;  /* 0x000000710400780c */ /* 0x040fe40003f44270 */
[----:B------:R-:W-:Y:S01]  /*5ec0*/  F2FP.TF32.F32.PACK_B R21, R21 ;  /* 0x00000015ff15723e */ /* 0x000fe200024050ff */
[----:B------:R-:W-:Y:S01]  /*5ed0*/  @P1 STG.E desc[UR36][R6.64+0x1a4], R77 ;  /* 0x0001a44d06001986 */ /* 0x000fe2000c101924 */
[----:B------:R-:W-:Y:S01]  /*5ee0*/  ISETP.GT.AND P1, PT, R4, 0x78, PT ;  /* 0x000000780400780c */ /* 0x000fe20003f24270 */
[----:B------:R-:W-:Y:S01]  /*5ef0*/  @P4 IMAD.MOV.U32 R4, RZ, RZ, R8 ;  /* 0x000000ffff044224 */ /* 0x000fe200078e0008 */
[----:B------:R-:W-:Y:S01]  /*5f00*/  F2FP.TF32.F32.PACK_B R85, R85 ;  /* 0x00000055ff55723e */ /* 0x000fe200024050ff */
[----:B0-----:R-:W-:Y:S01]  /*5f10*/  @P4 IMAD.MOV.U32 R5, RZ, RZ, R9 ;  /* 0x000000ffff054224 */ /* 0x001fe200078e0009 */
[----:B------:R-:W-:Y:S01]  /*5f20*/  F2FP.TF32.F32.PACK_B R87, R87 ;  /* 0x00000057ff57723e */ /* 0x000fe200024050ff */
[----:B-1----:R-:W-:-:S03]  /*5f30*/  FMUL R11, R80, R19 ;  /* 0x00000013500b7220 */ /* 0x002fc60000400000 */
[----:B------:R0:W-:Y:S01]  /*5f40*/  @P4 STG.E desc[UR36][R4.64+0x1a0], R13 ;  /* 0x0001a00d04004986 */ /* 0x0001e2000c101924 */
[C---:B------:R-:W-:Y:S02]  /*5f50*/  ISETP.GT.AND P4, PT, R3.reuse, RZ, P3 ;  /* 0x000000ff0300720c */ /* 0x040fe40001f84270 */
[----:B------:R-:W-:Y:S02]  /*5f60*/  ISETP.GT.AND P3, PT, R3, 0x8, P3 ;  /* 0x000000080300780c */ /* 0x000fe40001f64270 */
[----:B------:R-:W-:Y:S01]  /*5f70*/  F2FP.TF32.F32.PACK_B R11, R11 ;  /* 0x0000000bff0b723e */ /* 0x000fe200024050ff */
[----:B0-----:R-:W-:Y:S02]  /*5f80*/  @P5 IMAD.MOV.U32 R4, RZ, RZ, R8 ;  /* 0x000000ffff045224 */ /* 0x001fe400078e0008 */
[----:B------:R-:W-:Y:S01]  /*5f90*/  FMUL R13, R86, R19 ;  /* 0x00000013560d7220 */ /* 0x000fe20000400000 */
[----:B------:R-:W-:-:S04]  /*5fa0*/  @P5 IMAD.MOV.U32 R5, RZ, RZ, R9 ;  /* 0x000000ffff055224 */ /* 0x000fc800078e0009 */
[----:B------:R-:W-:Y:S01]  /*5fb0*/  F2FP.TF32.F32.PACK_B R13, R13 ;  /* 0x0000000dff0d723e */ /* 0x000fe200024050ff */
[----:B------:R0:W-:Y:S01]  /*5fc0*/  @P5 STG.E desc[UR36][R4.64+0x1a4], R79 ;  /* 0x0001a44f04005986 */ /* 0x0001e2000c101924 */
[C---:B------:R-:W-:Y:S02]  /*5fd0*/  ISETP.GT.AND P5, PT, R3.reuse, RZ, P2 ;  /* 0x000000ff0300720c */ /* 0x040fe400017a4270 */
[----:B------:R-:W-:Y:S01]  /*5fe0*/  ISETP.GT.AND P2, PT, R3, 0x8, P2 ;  /* 0x000000080300780c */ /* 0x000fe20001744270 */
[----:B0-----:R-:W-:Y:S02]  /*5ff0*/  @P4 IMAD.MOV.U32 R4, RZ, RZ, R6 ;  /* 0x000000ffff044224 */ /* 0x001fe400078e0006 */
[----:B------:R-:W-:-:S05]  /*6000*/  @P4 IMAD.MOV.U32 R5, RZ, RZ, R7 ;  /* 0x000000ffff054224 */ /* 0x000fca00078e0007 */
        /* <DEDUP_REMOVED lines=10> */
[----:B------:R0:W-:Y:S02]  /*60b0*/  @P3 STG.E desc[UR36][R4.64+0x1c0], R15 ;  /* 0x0001c00f04003986 */ /* 0x0001e4000c101924 */
[----:B0-----:R-:W-:Y:S02]  /*60c0*/  @P2 IMAD.MOV.U32 R4, RZ, RZ, R8 ;  /* 0x000000ffff042224 */ /* 0x001fe400078e0008 */
[----:B------:R-:W-:-:S05]  /*60d0*/  @P2 IMAD.MOV.U32 R5, RZ, RZ, R9 ;  /* 0x000000ffff052224 */ /* 0x000fca00078e0009 */
[----:B------:R0:W-:Y:S02]  /*60e0*/  @P2 STG.E desc[UR36][R4.64+0x1c4], R83 ;  /* 0x0001c45304002986 */ /* 0x0001e4000c101924 */
[----:B0-----:R-:W-:Y:S02]  /*60f0*/  @P4 IMAD.MOV.U32 R4, RZ, RZ, R6 ;  /* 0x000000ffff044224 */ /* 0x001fe400078e0006 */
[----:B------:R-:W-:-:S05]  /*6100*/  @P4 IMAD.MOV.U32 R5, RZ, RZ, R7 ;  /* 0x000000ffff054224 */ /* 0x000fca00078e0007 */
[----:B------:R0:W-:Y:S04]  /*6110*/  @P4 STG.E desc[UR36][R4.64+0x1e0], R21 ;  /* 0x0001e01504004986 */ /* 0x0001e8000c101924 */
[----:B------:R1:W-:Y:S01]  /*6120*/  @P5 STG.E desc[UR36][R6.64+0x1e4], R85 ;  /* 0x0001e45506005986 */ /* 0x0003e2000c101924 */
[----:B0-----:R-:W-:Y:S02]  /*6130*/  @P1 IMAD.MOV.U32 R4, RZ, RZ, R8 ;  /* 0x000000ffff041224 */ /* 0x001fe400078e0008 */
[----:B------:R-:W-:-:S05]  /*6140*/  @P1 IMAD.MOV.U32 R5, RZ, RZ, R9 ;  /* 0x000000ffff051224 */ /* 0x000fca00078e0009 */
[----:B------:R1:W-:Y:S04]  /*6150*/  @P1 STG.E desc[UR36][R4.64+0x1e0], R13 ;  /* 0x0001e00d04001986 */ /* 0x0003e8000c101924 */
[----:B------:R1:W-:Y:S02]  /*6160*/  @P0 STG.E desc[UR36][R8.64+0x1e4], R87 ;  /* 0x0001e45708000986 */ /* 0x0003e4000c101924 */
.L_x_154:
[----:B------:R-:W-:Y:S05]  /*6170*/  BSYNC B0 ;  /* 0x0000000000007941 */ /* 0x000fea0003800000 */
.L_x_28:
[----:B------:R-:W-:Y:S01]  /*6180*/  IADD3 R16, P0, R16, UR38, RZ ;  /* 0x0000002610107c10 */ /* 0x000fe2000ff1e0ff */
[----:B------:R-:W-:Y:S01]  /*6190*/  ULDC.64 UR4, c[0x0][0x650] ;  /* 0x0001940000047ab9 */ /* 0x000fe20000000a00 */
[----:B------:R-:W-:Y:S01]  /*61a0*/  PRMT R3, RZ, 0x7610, R3 ;  /* 0x00007610ff037816 */ /* 0x000fe20000000003 */
[----:B------:R-:W-:Y:S01]  /*61b0*/  IMAD.MOV.U32 R100, RZ, RZ, -0x1 ;  /* 0xffffffffff647424 */ /* 0x000fe200078e00ff */
[----:B------:R-:W-:Y:S01]  /*61c0*/  IADD3.X R17, R17, UR41, RZ, P0, !PT ;  /* 0x0000002911117c10 */ /* 0x000fe200087fe4ff */
[----:B--2---:R-:W-:Y:S01]  /*61d0*/  IMAD.MOV.U32 R99, RZ, RZ, -0x1 ;  /* 0xffffffffff637424 */ /* 0x004fe200078e00ff */
[----:B------:R-:W-:-:S04]  /*61e0*/  ISETP.GE.U32.AND P0, PT, R16, UR4, PT ;  /* 0x0000000410007c0c */ /* 0x000fc8000bf06070 */
[----:B------:R-:W-:-:S13]  /*61f0*/  ISETP.GE.U32.AND.EX P0, PT, R17, UR5, PT, P0 ;  /* 0x0000000511007c0c */ /* 0x000fda000bf06100 */
[----:B------:R-:W-:Y:S05]  /*6200*/  @P0 BRA `(.L_x_155) ;  /* 0x00000004004c0947 */ /* 0x000fea0003800000 */
[----:B0-----:R-:W0:Y:S01]  /*6210*/  LDC.64 R10, c[0x0][0x628] ;  /* 0x00018a00ff0a7b82 */ /* 0x001e220000000a00 */
[----:B-1--4-:R-:W1:Y:S01]  /*6220*/  S2R R12, SR_CTAID.X ;  /* 0x00000000000c7919 */ /* 0x012e620000002500 */
[----:B---3--:R-:W-:Y:S02]  /*6230*/  IMAD.MOV.U32 R8, RZ, RZ, R16 ;  /* 0x000000ffff087224 */ /* 0x008fe400078e0010 */
[----:B------:R-:W-:Y:S01]  /*6240*/  IMAD.MOV.U32 R9, RZ, RZ, R17 ;  /* 0x000000ffff097224 */ /* 0x000fe200078e0011 */
[----:B------:R-:W2:Y:S03]  /*6250*/  S2R R20, SR_CTAID.Y ;  /* 0x0000000000147919 */ /* 0x000ea60000002600 */
[----:B------:R-:W3:Y:S08]  /*6260*/  LDC R0, c[0x0][0x630] ;  /* 0x00018c00ff007b82 */ /* 0x000ef00000000800 */
[----:B------:R-:W4:Y:S01]  /*6270*/  LDC.64 R14, c[0x0][0x620] ;  /* 0x00018800ff0e7b82 */ /* 0x000f220000000a00 */
[----:B0-----:R-:W-:-:S04]  /*6280*/  ISETP.NE.U32.AND P0, PT, R10, RZ, PT ;  /* 0x000000ff0a00720c */ /* 0x001fc80003f05070 */
[----:B------:R-:W-:-:S13]  /*6290*/  ISETP.NE.AND.EX P0, PT, R11, RZ, PT, P0 ;  /* 0x000000ff0b00720c */ /* 0x000fda0003f05300 */
[----:B-1234-:R-:W-:Y:S05]  /*62a0*/  @!P0 BRA `(.L_x_156) ;  /* 0x0000000000288947 */ /* 0x01efea0003800000 */
        /* <DEDUP_REMOVED lines=10> */
.L_x_156:
[-CC-:B------:R-:W-:Y:S01]  /*6350*/  SHF.R.U64 R99, R8, R0.reuse, R9.reuse ;  /* 0x0000000008637219 */ /* 0x180fe20000001209 */
[----:B------:R-:W0:Y:S01]  /*6360*/  LDC.64 R26, c[0x0][0x640] ;  /* 0x00019000ff1a7b82 */ /* 0x000e220000000a00 */
[----:B------:R-:W-:Y:S01]  /*6370*/  SHF.R.U32.HI R0, RZ, R0, R9 ;  /* 0x00000000ff007219 */ /* 0x000fe20000011609 */
[----:B------:R-:W-:Y:S01]  /*6380*/  ULDC UR4, c[0x0][0x150] ;  /* 0x0000540000047ab9 */ /* 0x000fe20000000800 */
[----:B------:R-:W-:Y:S02]  /*6390*/  IADD3 R3, P0, RZ, -R99, RZ ;  /* 0x80000063ff037210 */ /* 0x000fe40007f1e0ff */
[----:B------:R-:W-:-:S03]  /*63a0*/  I2FP.F32.U32 R7, R12 ;  /* 0x0000000c00077245 */ /* 0x000fc60000201000 */
[----:B------:R-:W1:Y:S01]  /*63b0*/  LDC R6, c[0x0][0x618] ;  /* 0x00018600ff067b82 */ /* 0x000e620000000800 */
[----:B------:R-:W-:Y:S02]  /*63c0*/  IMAD.X R5, RZ, RZ, ~R0, P0 ;  /* 0x000000ffff057224 */ /* 0x000fe400000e0e00 */
[----:B------:R-:W-:Y:S01]  /*63d0*/  FMUL R7, R7, UR4 ;  /* 0x0000000407077c20 */ /* 0x000fe20008400000 */
[----:B------:R-:W-:Y:S01]  /*63e0*/  ULDC UR4, c[0x0][0x154] ;  /* 0x0000550000047ab9 */ /* 0x000fe20000000800 */
[-C--:B------:R-:W-:Y:S02]  /*63f0*/  IMAD R0, R5, R14.reuse, RZ ;  /* 0x0000000e05007224 */ /* 0x080fe400078e02ff */
[C---:B------:R-:W-:Y:S01]  /*6400*/  IMAD.WIDE.U32 R4, R3.reuse, R14, R16 ;  /* 0x0000000e03047225 */ /* 0x040fe200078e0010 */
[----:B------:R-:W2:Y:S01]  /*6410*/  LDC R8, c[0x0][0x608] ;  /* 0x00018200ff087b82 */ /* 0x000ea20000000800 */
[----:B------:R-:W3:Y:S02]  /*6420*/  F2I.U32.TRUNC.NTZ R7, R7 ;  /* 0x0000000700077305 */ /* 0x000ee4000020f000 */
[----:B------:R-:W-:Y:S01]  /*6430*/  IMAD R3, R3, R15, R0 ;  /* 0x0000000f03037224 */ /* 0x000fe200078e0200 */
[----:B------:R-:W-:-:S03]  /*6440*/  I2FP.F32.U32 R0, R20 ;  /* 0x0000001400007245 */ /* 0x000fc60000201000 */
[----:B------:R-:W-:Y:S01]  /*6450*/  IMAD.IADD R3, R5, 0x1, R3 ;  /* 0x0000000105037824 */ /* 0x000fe200078e0203 */
[----:B------:R-:W4:Y:S01]  /*6460*/  LDC R11, c[0x0][0x658] ;  /* 0x00019600ff0b7b82 */ /* 0x000f220000000800 */
[----:B0-----:R-:W-:-:S04]  /*6470*/  ISETP.NE.U32.AND P0, PT, R26, RZ, PT ;  /* 0x000000ff1a00720c */ /* 0x001fc80003f05070 */
[----:B------:R-:W-:-:S03]  /*6480*/  ISETP.NE.AND.EX P0, PT, R27, RZ, PT, P0 ;  /* 0x000000ff1b00720c */ /* 0x000fc60003f05300 */
[----:B------:R-:W0:Y:S01]  /*6490*/  LDC R9, c[0x0][0x144] ;  /* 0x00005100ff097b82 */ /* 0x000e220000000800 */
[-C--:B-1----:R-:W-:Y:S01]  /*64a0*/  SHF.R.U64 R10, R4, R6.reuse, R3 ;  /* 0x00000006040a7219 */ /* 0x082fe20000001203 */
[----:B---3--:R-:W-:Y:S01]  /*64b0*/  IMAD.MOV R7, RZ, RZ, -R7 ;  /* 0x000000ffff077224 */ /* 0x008fe200078e0a07 */
[----:B------:R-:W-:Y:S01]  /*64c0*/  SHF.R.U32.HI R3, RZ, R6, R3 ;  /* 0x00000006ff037219 */ /* 0x000fe20000011603 */
[----:B------:R-:W-:-:S04]  /*64d0*/  FMUL R6, R0, UR4 ;  /* 0x0000000400067c20 */ /* 0x000fc80008400000 */
[----:B------:R-:W1:Y:S01]  /*64e0*/  LDC R21, c[0x0][0x148] ;  /* 0x00005200ff157b82 */ /* 0x000e620000000800 */
[----:B------:R3:W0:Y:S01]  /*64f0*/  F2I.U32.TRUNC.NTZ R14, R6 ;  /* 0x00000006000e7305 */ /* 0x000622000020f000 */
[-CC-:B--2---:R-:W-:Y:S02]  /*6500*/  SHF.R.U64 R13, R10, R8.reuse, R3.reuse ;  /* 0x000000080a0d7219 */ /* 0x184fe40000001203 */
[----:B------:R-:W-:-:S04]  /*6510*/  SHF.R.U32.HI R0, RZ, R8, R3 ;  /* 0x00000008ff007219 */ /* 0x000fc80000011603 */
[----:B-----5:R-:W2:Y:S01]  /*6520*/  LDC R24, c[0x0][0x648] ;  /* 0x00019200ff187b82 */ /* 0x020ea20000000800 */
[-CC-:B----4-:R-:W-:Y:S02]  /*6530*/  SHF.R.U64 R15, R13, R11.reuse, R0.reuse ;  /* 0x0000000b0d0f7219 */ /* 0x190fe40000001200 */
[----:B------:R-:W-:-:S03]  /*6540*/  SHF.R.U32.HI R5, RZ, R11, R0 ;  /* 0x0000000bff057219 */ /* 0x000fc60000011600 */
[----:B------:R-:W-:Y:S02]  /*6550*/  IMAD.MOV.U32 R4, RZ, RZ, R15 ;  /* 0x000000ffff047224 */ /* 0x000fe400078e000f */
[----:B------:R-:W4:Y:S01]  /*6560*/  LDC R28, c[0x0][0x638] ;  /* 0x00018e00ff1c7b82 */ /* 0x000f220000000800 */
[----:B0-----:R-:W-:-:S07]  /*6570*/  IMAD R25, R9, R7, R12 ;  /* 0x0000000709197224 */ /* 0x001fce00078e020c */
[----:B------:R-:W0:Y:S08]  /*6580*/  LDC R29, c[0x0][0x610] ;  /* 0x00018400ff1d7b82 */ /* 0x000e300000000800 */
[----:B------:R-:W0:Y:S01]  /*6590*/  LDC R30, c[0x0][0x600] ;  /* 0x00018000ff1e7b82 */ /* 0x000e220000000800 */
[----:B-123--:R-:W-:Y:S05]  /*65a0*/  @!P0 BRA `(.L_x_157) ;  /* 0x0000000000288947 */ /* 0x00efea0003800000 */
        /* <DEDUP_REMOVED lines=10> */
.L_x_157:
[----:B------:R-:W-:Y:S01]  /*6650*/  ISETP.NE.AND P0, PT, R2, 0x1, PT ;  /* 0x000000010200780c */ /* 0x000fe20003f05270 */
[----:B------:R-:W-:Y:S01]  /*6660*/  IMAD.MOV R14, RZ, RZ, -R14 ;  /* 0x000000ffff0e7224 */ /* 0x000fe200078e0a0e */
[----:B------:R-:W-:Y:S02]  /*6670*/  SHF.R.U64 R0, R4, R24, R5 ;  /* 0x0000001804007219 */ /* 0x000fe40000001205 */
[----:B------:R-:W-:Y:S02]  /*6680*/  LOP3.LUT R3, R13, R96, RZ, 0xc0, !PT ;  /* 0x000000600d037212 */ /* 0x000fe400078ec0ff */
[----:B------:R-:W-:Y:S01]  /*6690*/  LOP3.LUT R10, R10, R95, RZ, 0xc0, !PT ;  /* 0x0000005f0a0a7212 */ /* 0x000fe200078ec0ff */
[----:B------:R-:W-:Y:S02]  /*66a0*/  IMAD.MOV R4, RZ, RZ, -R0 ;  /* 0x000000ffff047224 */ /* 0x000fe400078e0a00 */
[----:B------:R-:W-:Y:S02]  /*66b0*/  IMAD R0, R90, R0, R3 ;  /* 0x000000005a007224 */ /* 0x000fe400078e0203 */
[----:B----4-:R-:W-:-:S02]  /*66c0*/  IMAD R3, R4, R28, R15 ;  /* 0x0000001c04037224 */ /* 0x010fc400078e020f */
[----:B------:R-:W-:Y:S02]  /*66d0*/  @P0 IMAD R25, R21, R14, R20 ;  /* 0x0000000e15190224 */ /* 0x000fe400078e0214 */
[----:B0-----:R-:W-:Y:S02]  /*66e0*/  IMAD R5, R3, R30, R10 ;  /* 0x0000001e03057224 */ /* 0x001fe400078e020a */
[----:B------:R-:W-:Y:S02]  /*66f0*/  IMAD R0, R0, R29, R25 ;  /* 0x0000001d00007224 */ /* 0x000fe400078e0219 */
[----:B------:R-:W-:-:S03]  /*6700*/  IMAD.MOV.U32 R4, RZ, RZ, 0x1 ;  /* 0x00000001ff047424 */ /* 0x000fc600078e00ff */
[----:B------:R-:W-:Y:S02]  /*6710*/  SEL R100, R5, R0, !P0 ;  /* 0x0000000005647207 */ /* 0x000fe40004000000 */
[----:B------:R-:W-:Y:S02]  /*6720*/  PRMT R3, R4, 0x7610, R3 ;  /* 0x0000761004037816 */ /* 0x000fe40000000003 */
[----:B------:R-:W-:-:S07]  /*6730*/  SEL R0, R0, R5, !P0 ;  /* 0x0000000500007207 */ /* 0x000fce0004000000 */
.L_x_155:
[----:B------:R-:W-:Y:S01]  /*6740*/  UIADD3 UR42, UR43, UR42, URZ ;  /* 0x0000002a2b2a7290 */ /* 0x000fe2000fffe03f */
[----:B------:R-:W-:Y:S01]  /*6750*/  LOP3.LUT P0, RZ, R3, 0xff, RZ, 0xc0, !PT ;  /* 0x000000ff03ff7812 */ /* 0x000fe2000780c0ff */
[----:B------:R-:W-:Y:S02]  /*6760*/  IMAD.MOV.U32 R101, RZ, RZ, R0 ;  /* 0x000000ffff657224 */ /* 0x000fe400078e0000 */
[----:B------:R-:W-:Y:S02]  /*6770*/  USHF.R.U32.HI UR4, URZ, 0x2, UR42 ;  /* 0x000000023f047899 */ /* 0x000fe4000801162a */
[----:B------:R-:W-:Y:S02]  /*6780*/  UISETP.GT.U32.AND UP1, UPT, UR42, 0x3, UPT ;  /* 0x000000032a00788c */ /* 0x000fe4000bf24070 */
[----:B------:R-:W-:Y:S02]  /*6790*/  ULOP3.LUT UR4, UR4, 0x1, URZ, 0xc0, !UPT ;  /* 0x0000000104047892 */ /* 0x000fe4000f8ec03f */
[----:B------:R-:W-:-:S02]  /*67a0*/  UISETP.LT.U32.AND UP1, UPT, UR43, 0x4, UP1 ;  /* 0x000000042b00788c */ /* 0x000fc40008f21070 */
[----:B------:R-:W-:Y:S02]  /*67b0*/  UISETP.NE.U32.AND UP0, UPT, UR4, 0x1, UPT ;  /* 0x000000010400788c */ /* 0x000fe4000bf05070 */
[----:B------:R-:W-:Y:S02]  /*67c0*/  USEL UR5, URZ, 0x1, !UP1 ;  /* 0x000000013f057887 */ /* 0x000fe4000c800000 */
[----:B------:R-:W-:Y:S02]  /*67d0*/  UISETP.GT.U32.AND UP0, UPT, UR43, 0x3, !UP0 ;  /* 0x000000032b00788c */ /* 0x000fe4000c704070 */
[----:B------:R-:W-:Y:S02]  /*67e0*/  ULOP3.LUT UR42, UR42, 0x3, URZ, 0xc0, !UPT ;  /* 0x000000032a2a7892 */ /* 0x000fe4000f8ec03f */
[----:B------:R-:W-:-:S04]  /*67f0*/  USEL UR4, URZ, 0x1, !UP0 ;  /* 0x000000013f047887 */ /* 0x000fc8000c000000 */
[----:B------:R-:W-:Y:S01]  /*6800*/  ULOP3.LUT UR40, UR4, UR40, UR5, 0x96, !UPT ;  /* 0x0000002804287292 */ /* 0x000fe2000f8e9605 */
[----:B------:R-:W-:Y:S11]  /*6810*/  @P0 BRA `(.L_x_158) ;  /* 0xffffffa800680947 */ /* 0x000ff6000383ffff */
[----:B------:R-:W-:Y:S05]  /*6820*/  EXIT ;  /* 0x000000000000794d */ /* 0x000fea0003800000 */
.L_x_3:
        /* <DEDUP_REMOVED lines=26> */
.L_x_160:
[--C-:B------:R-:W-:Y:S01]  /*69d0*/  SHF.R.U64 R14, R12, R20, R13.reuse ;  /* 0x000000140c0e7219 */ /* 0x100fe2000000120d */
[----:B------:R-:W0:Y:S01]  /*69e0*/  LDC R24, c[0x0][0x618] ;  /* 0x00018600ff187b82 */ /* 0x000e220000000800 */
[----:B------:R-:W-:Y:S01]  /*69f0*/  I2FP.F32.U32 R8, R6 ;  /* 0x0000000600087245 */ /* 0x000fe20000201000 */
[----:B------:R-:W-:Y:S01]  /*6a00*/  ULDC UR4, c[0x0][0x150] ;  /* 0x0000540000047ab9 */ /* 0x000fe20000000800 */
[----:B------:R-:W-:Y:S02]  /*6a10*/  SHF.R.U32.HI R7, RZ, R20, R13 ;  /* 0x00000014ff077219 */ /* 0x000fe4000001160d */
[----:B------:R-:W-:Y:S01]  /*6a20*/  IADD3 R11, P0, RZ, -R14, RZ ;  /* 0x8000000eff0b7210 */ /* 0x000fe20007f1e0ff */
[----:B------:R-:W-:Y:S01]  /*6a30*/  FMUL R13, R8, UR4 ;  /* 0x00000004080d7c20 */ /* 0x000fe20008400000 */
[----:B------:R-:W-:Y:S01]  /*6a40*/  ULDC UR4, c[0x0][0x154] ;  /* 0x0000550000047ab9 */ /* 0x000fe20000000800 */
[----:B------:R-:W1:Y:S02]  /*6a50*/  LDC.64 R26, c[0x0][0x640] ;  /* 0x00019000ff1a7b82 */ /* 0x000e640000000a00 */
[----:B------:R-:W-:-:S02]  /*6a60*/  IMAD.X R7, RZ, RZ, ~R7, P0 ;  /* 0x000000ffff077224 */ /* 0x000fc400000e0e07 */
[----:B------:R-:W2:Y:S01]  /*6a70*/  F2I.U32.TRUNC.NTZ R13, R13 ;  /* 0x0000000d000d7305 */ /* 0x000ea2000020f000 */
[----:B------:R-:W-:-:S03]  /*6a80*/  IMAD.WIDE.U32 R8, R11, R22, R16 ;  /* 0x000000160b087225 */ /* 0x000fc600078e0010 */
[----:B------:R-:W3:Y:S01]  /*6a90*/  LDC R15, c[0x0][0x144] ;  /* 0x00005100ff0f7b82 */ /* 0x000ee20000000800 */
[----:B------:R-:W-:-:S04]  /*6aa0*/  IMAD R10, R7, R22, RZ ;  /* 0x00000016070a7224 */ /* 0x000fc800078e02ff */
[----:B------:R-:W-:Y:S02]  /*6ab0*/  IMAD R7, R11, R23, R10 ;  /* 0x000000170b077224 */ /* 0x000fe400078e020a */
[----:B------:R-:W-:Y:S01]  /*6ac0*/  IMAD.MOV.U32 R10, RZ, RZ, -0x1 ;  /* 0xffffffffff0a7424 */ /* 0x000fe200078e00ff */
[----:B------:R-:W4:Y:S01]  /*6ad0*/  LDC R20, c[0x0][0x608] ;  /* 0x00018200ff147b82 */ /* 0x000f220000000800 */
[----:B------:R-:W-:Y:S01]  /*6ae0*/  IMAD.IADD R7, R9, 0x1, R7 ;  /* 0x0000000109077824 */ /* 0x000fe200078e0207 */
[----:B------:R-:W-:-:S04]  /*6af0*/  I2FP.F32.U32 R9, R3 ;  /* 0x0000000300097245 */ /* 0x000fc80000201000 */
[-C--:B0-----:R-:W-:Y:S01]  /*6b00*/  SHF.R.U64 R12, R8, R24.reuse, R7 ;  /* 0x00000018080c7219 */ /* 0x081fe20000001207 */
[----:B--2---:R-:W-:Y:S01]  /*6b10*/  IMAD.MOV R8, RZ, RZ, -R13 ;  /* 0x000000ffff087224 */ /* 0x004fe200078e0a0d */
[----:B------:R-:W0:Y:S01]  /*6b20*/  LDC R11, c[0x0][0x658] ;  /* 0x00019600ff0b7b82 */ /* 0x000e220000000800 */
[----:B-1----:R-:W-:Y:S01]  /*6b30*/  ISETP.NE.U32.AND P0, PT, R26, RZ, PT ;  /* 0x000000ff1a00720c */ /* 0x002fe20003f05070 */
[----:B------:R-:W-:Y:S01]  /*6b40*/  FMUL R9, R9, UR4 ;  /* 0x0000000409097c20 */ /* 0x000fe20008400000 */
[----:B------:R-:W-:Y:S02]  /*6b50*/  SHF.R.U32.HI R7, RZ, R24, R7 ;  /* 0x00000018ff077219 */ /* 0x000fe40000011607 */
[----:B------:R-:W-:-:S03]  /*6b60*/  ISETP.NE.AND.EX P0, PT, R27, RZ, PT, P0 ;  /* 0x000000ff1b00720c */ /* 0x000fc60003f05300 */
[----:B------:R-:W1:Y:S01]  /*6b70*/  LDC R22, c[0x0][0x148] ;  /* 0x00005200ff167b82 */ /* 0x000e620000000800 */
[----:B---3--:R-:W-:Y:S02]  /*6b80*/  IMAD R23, R15, R8, R6 ;  /* 0x000000080f177224 */ /* 0x008fe400078e0206 */
[----:B------:R-:W-:-:S05]  /*6b90*/  IMAD.MOV.U32 R8, RZ, RZ, 0x1 ;  /* 0x00000001ff087424 */ /* 0x000fca00078e00ff */
[----:B------:R-:W2:Y:S01]  /*6ba0*/  LDC R21, c[0x0][0x600] ;  /* 0x00018000ff157b82 */ /* 0x000ea20000000800 */
[-CC-:B----4-:R-:W-:Y:S02]  /*6bb0*/  SHF.R.U64 R15, R12, R20.reuse, R7.reuse ;  /* 0x000000140c0f7219 */ /* 0x190fe40000001207 */
[----:B------:R-:W-:Y:S02]  /*6bc0*/  SHF.R.U32.HI R6, RZ, R20, R7 ;  /* 0x00000014ff067219 */ /* 0x000fe40000011607 */
[----:B------:R3:W4:Y:S03]  /*6bd0*/  F2I.U32.TRUNC.NTZ R20, R9 ;  /* 0x0000000900147305 */ /* 0x000726000020f000 */
[----:B------:R-:W1:Y:S01]  /*6be0*/  LDC R25, c[0x0][0x648] ;  /* 0x00019200ff197b82 */ /* 0x000e620000000800 */
[-C--:B0-----:R-:W-:Y:S02]  /*6bf0*/  SHF.R.U64 R19, R15, R11.reuse, R6 ;  /* 0x0000000b0f137219 */ /* 0x081fe40000001206 */
[----:B------:R-:W-:-:S02]  /*6c00*/  SHF.L.U32 R10, R10, R11, RZ ;  /* 0x0000000b0a0a7219 */ /* 0x000fc400000006ff */
[-C--:B------:R-:W-:Y:S01]  /*6c10*/  SHF.R.U32.HI R7, RZ, R11.reuse, R6 ;  /* 0x0000000bff077219 */ /* 0x080fe20000011606 */
[----:B------:R-:W-:Y:S01]  /*6c20*/  IMAD.MOV.U32 R6, RZ, RZ, R19 ;  /* 0x000000ffff067224 */ /* 0x000fe200078e0013 */
[----:B------:R-:W-:Y:S01]  /*6c30*/  SHF.L.U32 R24, R8, R11, RZ ;  /* 0x0000000b08187219 */ /* 0x000fe200000006ff */
[----:B------:R-:W0:Y:S01]  /*6c40*/  LDC R28, c[0x0][0x638] ;  /* 0x00018e00ff1c7b82 */ /* 0x000e220000000800 */
[----:B------:R-:W-:-:S07]  /*6c50*/  LOP3.LUT R30, RZ, R10, RZ, 0x33, !PT ;  /* 0x0000000aff1e7212 */ /* 0x000fce00078e33ff */
[----:B------:R-:W0:Y:S01]  /*6c60*/  LDC R29, c[0x0][0x610] ;  /* 0x00018400ff1d7b82 */ /* 0x000e220000000800 */
[----:B---34-:R-:W-:Y:S05]  /*6c70*/  @!P0 BRA `(.L_x_161) ;  /* 0x0000000000288947 */ /* 0x018fea0003800000 */
[----:B------:R-:W3:Y:S02]  /*6c80*/  LDC R6, c[0x0][0x64c] ;  /* 0x00019300ff067b82 */ /* 0x000ee40000000800 */
[----:B---3--:R-:W-:-:S05]  /*6c90*/  IADD3 R11, P0, R19, R6, RZ ;  /* 0x00000006130b7210 */ /* 0x008fca0007f1e0ff */
        /* <DEDUP_REMOVED lines=8> */
.L_x_161:
[----:B------:R-:W-:Y:S01]  /*6d20*/  ISETP.NE.AND P0, PT, R2, 0x1, PT ;  /* 0x000000010200780c */ /* 0x000fe20003f05270 */
[----:B--2---:R-:W-:Y:S01]  /*6d30*/  VIADD R9, R21, 0xffffffff ;  /* 0xffffffff15097836 */ /* 0x004fe20000000000 */
[----:B-1----:R-:W-:Y:S01]  /*6d40*/  SHF.R.U64 R7, R6, R25, R7 ;  /* 0x0000001906077219 */ /* 0x002fe20000001207 */
[----:B------:R-:W-:Y:S01]  /*6d50*/  IMAD.MOV R20, RZ, RZ, -R20 ;  /* 0x000000ffff147224 */ /* 0x000fe200078e0a14 */
[----:B------:R-:W-:Y:S02]  /*6d60*/  LOP3.LUT R6, R15, R30, RZ, 0xc0, !PT ;  /* 0x0000001e0f067212 */ /* 0x000fe400078ec0ff */
[----:B------:R-:W-:Y:S01]  /*6d70*/  LOP3.LUT R12, R12, R9, RZ, 0xc0, !PT ;  /* 0x000000090c0c7212 */ /* 0x000fe200078ec0ff */
[----:B------:R-:W-:Y:S02]  /*6d80*/  IMAD.MOV R8, RZ, RZ, -R7 ;  /* 0x000000ffff087224 */ /* 0x000fe400078e0a07 */
[----:B------:R-:W-:Y:S02]  /*6d90*/  IMAD R6, R24, R7, R6 ;  /* 0x0000000718067224 */ /* 0x000fe400078e0206 */
[----:B------:R-:W-:-:S02]  /*6da0*/  IMAD.MOV.U32 R9, RZ, RZ, 0x1 ;  /* 0x00000001ff097424 */ /* 0x000fc400078e00ff */
[----:B------:R-:W-:Y:S02]  /*6db0*/  @P0 IMAD R23, R22, R20, R3 ;  /* 0x0000001416170224 */ /* 0x000fe400078e0203 */
[----:B0-----:R-:W-:Y:S02]  /*6dc0*/  IMAD R3, R8, R28, R19 ;  /* 0x0000001c08037224 */ /* 0x001fe400078e0213 */
[----:B------:R-:W-:Y:S02]  /*6dd0*/  IMAD R13, R6, R29, R23 ;  /* 0x0000001d060d7224 */ /* 0x000fe400078e0217 */
[----:B------:R-:W-:Y:S02]  /*6de0*/  IMAD R6, R3, R21, R12 ;  /* 0x0000001503067224 */ /* 0x000fe400078e020c */
[----:B------:R-:W-:-:S03]  /*6df0*/  IMAD.MOV.U32 R8, RZ, RZ, R14 ;  /* 0x000000ffff087224 */ /* 0x000fc600078e000e */
[----:B------:R-:W-:Y:S02]  /*6e00*/  SEL R20, R6, R13, !P0 ;  /* 0x0000000d06147207 */ /* 0x000fe40004000000 */
[----:B------:R-:W-:-:S07]  /*6e10*/  SEL R13, R13, R6, !P0 ;  /* 0x000000060d0d7207 */ /* 0x000fce0004000000 */
.L_x_159:
[----:B------:R-:W-:-:S08]  /*6e20*/  NOP ;  /* 0x0000000000007918 */ /* 0x000fd00000000000 */
[----:B------:R-:W0:-:S00]  /*6e30*/  USETMAXREG.DEALLOC.CTAPOOL 0x28 ;  /* 0x00000028000079c8 */ /* 0x000e0000080e0500 */
[----:B0-----:R-:W-:-:S13]  /*6e40*/  ISETP.NE.AND P0, PT, R0, RZ, PT ;  /* 0x000000ff0000720c */ /* 0x001fda0003f05270 */
[----:B------:R-:W-:Y:S05]  /*6e50*/  @P0 EXIT ;  /* 0x000000000000094d */ /* 0x000fea0003800000 */
[----:B------:R-:W-:Y:S01]  /*6e60*/  LOP3.LUT P0, RZ, R9, 0xff, RZ, 0xc0, !PT ;  /* 0x000000ff09ff7812 */ /* 0x000fe2000780c0ff */
[----:B------:R-:W-:Y:S02]  /*6e70*/  IMAD.MOV.U32 R0, RZ, RZ, 0x1 ;  /* 0x00000001ff007424 */ /* 0x000fe400078e00ff */
[----:B------:R-:W-:-:S10]  /*6e80*/  IMAD.MOV.U32 R3, RZ, RZ, RZ ;  /* 0x000000ffff037224 */ /* 0x000fd400078e00ff */
[----:B------:R-:W-:Y:S05]  /*6e90*/  @!P0 BRA `(.L_x_162) ;  /* 0x0000000c00448947 */ /* 0x000fea0003800000 */
[----:B------:R-:W0:Y:S01]  /*6ea0*/  LDC R0, c[0x0][0x28c] ;  /* 0x0000a300ff007b82 */ /* 0x000e220000000800 */
[----:B------:R-:W-:Y:S01]  /*6eb0*/  LOP3.LUT P0, RZ, R4, 0x1f, RZ, 0xc0, !PT ;  /* 0x0000001f04ff7812 */ /* 0x000fe2000780c0ff */
[----:B------:R-:W-:Y:S01]  /*6ec0*/  ULDC UR5, c[0x0][0x658] ;  /* 0x0001960000057ab9 */ /* 0x000fe20000000800 */
[----:B------:R-:W-:Y:S01]  /*6ed0*/  UMOV UR6, 0xffffffff ;  /* 0xffffffff00067882 */ /* 0x000fe20000000000 */
[----:B------:R-:W-:Y:S01]  /*6ee0*/  BSSY B0, `(.L_x_162) ;  /* 0x00000cc000007945 */ /* 0x000fe20003800000 */
[----:B------:R-:W-:Y:S01]  /*6ef0*/  USHF.L.U32 UR6, UR6, UR5, URZ ;  /* 0x0000000506067299 */ /* 0x000fe2000800063f */
[C---:B------:R-:W-:Y:S01]  /*6f00*/  ISETP.NE.AND P2, PT, R5.reuse, RZ, PT ;  /* 0x000000ff0500720c */ /* 0x040fe20003f45270 */
[----:B------:R-:W-:Y:S01]  /*6f10*/  UMOV UR7, 0x1 ;  /* 0x0000000100077882 */ /* 0x000fe20000000000 */
[----:B------:R-:W-:Y:S01]  /*6f20*/  ISETP.NE.OR P0, PT, R5, RZ, !P0 ;  /* 0x000000ff0500720c */ /* 0x000fe20004705670 */
[----:B------:R-:W-:Y:S01]  /*6f30*/  IMAD.MOV.U32 R11, RZ, RZ, 0x1 ;  /* 0x00000001ff0b7424 */ /* 0x000fe200078e00ff */
[----:B------:R-:W-:Y:S01]  /*6f40*/  LOP3.LUT R19, R18, 0x2, RZ, 0xfc, !PT ;  /* 0x0000000212137812 */ /* 0x000fe200078efcff */
[----:B------:R-:W-:Y:S01]  /*6f50*/  ULDC UR4, c[0x0][0x600] ;  /* 0x0001800000047ab9 */ /* 0x000fe20000000800 */
[----:B------:R-:W-:-:S02]  /*6f60*/  USHF.L.U32 UR13, UR7, UR5, URZ ;  /* 0x00000005070d7299 */ /* 0x000fc4000800063f */
[----:B------:R-:W-:Y:S02]  /*6f70*/  UIADD3 UR4, UR4, -0x1, URZ ;  /* 0xffffffff04047890 */ /* 0x000fe4000fffe03f */
[----:B------:R-:W-:Y:S01]  /*6f80*/  ULOP3.LUT UR5, URZ, UR6, URZ, 0x33, !UPT ;  /* 0x000000063f057292 */ /* 0x000fe2000f8e333f */
[----:B------:R-:W-:Y:S01]  /*6f90*/  ULDC.64 UR22, c[0x0][0x198] ;  /* 0x0000660000167ab9 */ /* 0x000fe20000000a00 */
[----:B0-----:R-:W-:-:S05]  /*6fa0*/  VIADD R0, R0, 0x3f ;  /* 0x0000003f00007836 */ /* 0x001fca0000000000 */
[----:B------:R-:W-:-:S04]  /*6fb0*/  SHF.R.S32.HI R3, RZ, 0x1f, R0 ;  /* 0x0000001fff037819 */ /* 0x000fc80000011400 */
[----:B------:R-:W-:Y:S01]  /*6fc0*/  LEA.HI R3, R3, R0, RZ, 0x6 ;  /* 0x0000000003037211 */ /* 0x000fe200078f30ff */
[----:B------:R-:W-:-:S03]  /*6fd0*/  IMAD.MOV.U32 R0, RZ, RZ, 0x1 ;  /* 0x00000001ff007424 */ /* 0x000fc600078e00ff */
[----:B------:R-:W-:Y:S01]  /*6fe0*/  SHF.R.S32.HI R12, RZ, 0x6, R3 ;  /* 0x00000006ff0c7819 */ /* 0x000fe20000011403 */
[----:B------:R-:W-:-:S04]  /*6ff0*/  IMAD.MOV.U32 R3, RZ, RZ, RZ ;  /* 0x000000ffff037224 */ /* 0x000fc800078e00ff */
[----:B------:R-:W-:-:S07]  /*7000*/  VIADD R10, R12, 0x1 ;  /* 0x000000010c0a7836 */ /* 0x000fce0000000000 */
.L_x_174:
[----:B------:R-:W-:-:S03]  /*7010*/  UMOV UR6, 0xffffffff ;  /* 0xffffffff00067882 */ /* 0x000fc60000000000 */
[----:B------:R-:W-:Y:S05]  /*7020*/  BRA.DIV UR6, `(.L_x_163) ;  /* 0x0000000e06cc7947 */ /* 0x000fea000b800000 */
[----:B------:R-:W-:-:S13]  /*7030*/  ELECT P6, URZ, PT ;  /* 0x00000000003f782f */ /* 0x000fda00038c0000 */
.L_x_185:
[----:B------:R-:W0:Y:S01]  /*7040*/  LDC R4, c[0x0][0x28c] ;  /* 0x0000a300ff047b82 */ /* 0x000e220000000800 */
[----:B------:R-:W-:Y:S01]  /*7050*/  BSSY B1, `(.L_x_164) ;  /* 0x0000041000017945 */ /* 0x000fe20003800000 */
[----:B0-----:R-:W-:-:S13]  /*7060*/  ISETP.LT.OR P6, PT, R4, 0x1, !P6 ;  /* 0x000000010400780c */ /* 0x001fda00077c1670 */
[----:B------:R-:W-:Y:S05]  /*7070*/  @P6 BRA `(.L_x_165) ;  /* 0x0000000000f86947 */ /* 0x000fea0003800000 */
[----:B------:R-:W-:Y:S02]  /*7080*/  IMAD.SHL.U32 R13, R13, 0x80, RZ ;  /* 0x000000800d0d7824 */ /* 0x000fe400078e00ff */
[----:B------:R-:W-:Y:S02]  /*7090*/  IMAD.SHL.U32 R20, R20, 0x80, RZ ;  /* 0x0000008014147824 */ /* 0x000fe400078e00ff */
[----:B------:R-:W-:Y:S02]  /*70a0*/  IMAD.MOV.U32 R21, RZ, RZ, RZ ;  /* 0x000000ffff157224 */ /* 0x000fe400078e00ff */
[----:B------:R-:W-:Y:S02]  /*70b0*/  IMAD.MOV.U32 R4, RZ, RZ, R10 ;  /* 0x000000ffff047224 */ /* 0x000fe400078e000a */
[----:B------:R-:W-:Y:S02]  /*70c0*/  IMAD.MOV.U32 R5, RZ, RZ, R0 ;  /* 0x000000ffff057224 */ /* 0x000fe400078e0000 */
[----:B------:R-:W-:-:S07]  /*70d0*/  IMAD.MOV.U32 R6, RZ, RZ, R3 ;  /* 0x000000ffff067224 */ /* 0x000fce00078e0003 */
.L_x_169:
[----:B------:R-:W0:Y:S01]  /*70e0*/  S2R R14, SR_CgaCtaId ;  /* 0x00000000000e7919 */ /* 0x000e220000008800 */
[----:B------:R-:W-:Y:S01]  /*70f0*/  MOV R7, 0x400 ;  /* 0x0000040000077802 */ /* 0x000fe20000000f00 */
[----:B------:R-:W1:Y:S03]  /*7100*/  @!P2 LDC R9, c[0x0][0x500] ;  /* 0x00014000ff09ab82 */ /* 0x000e660000000800 */
[----:B0-----:R-:W-:Y:S02]  /*7110*/  LEA R15, R14, R7, 0x18 ;  /* 0x000000070e0f7211 */ /* 0x001fe400078ec0ff */
[----:B------:R-:W-:-:S03]  /*7120*/  SHF.L.U32 R7, R5, 0x1f, RZ ;  /* 0x0000001f05077819 */ /* 0x000fc600000006ff */
[----:B------:R-:W-:-:S04]  /*7130*/  IMAD R14, R6, 0x8, R15 ;  /* 0x00000008060e7824 */ /* 0x000fc800078e020f */
[----:B------:R-:W0:Y:S02]  /*7140*/  SYNCS.PHASECHK.TRANS64.TRYWAIT P1, [R14+URZ+0x20], R7 ;  /* 0x000020070e0075a7 */ /* 0x000e24000802017f */
[----:B01----:R-:W-:Y:S05]  /*7150*/  @!P1 BRA `(.L_x_166) ;  /* 0x0000000c00a09947 */ /* 0x003fea0003800000 */
.L_x_186:
[----:B0-----:R-:W-:Y:S01]  /*7160*/  PRMT R7, R19, 0x9910, RZ ;  /* 0x0000991013077816 */ /* 0x001fe200000000ff */
[----:B------:R0:W-:Y:S03]  /*7170*/  @!P2 SYNCS.ARRIVE.TRANS64 RZ, [R14+URZ], R9 ;  /* 0x000000090effa9a7 */ /* 0x0001e6000800003f */
[----:B------:R-:W-:-:S13]  /*7180*/  ISETP.NE.AND P1, PT, R7, 0x2, PT ;  /* 0x000000020700780c */ /* 0x000fda0003f25270 */
[----:B0-----:R-:W-:Y:S05]  /*7190*/  @P1 BRA `(.L_x_167) ;  /* 0x0000000000041947 */ /* 0x001fea0003800000 */
[----:B------:R-:W-:Y:S01]  /*71a0*/  BPT.TRAP 0x1 ;  /* 0x000000040000795c */ /* 0x000fe20000300000 */
.L_x_167:
[----:B------:R-:W-:Y:S05]  /*71b0*/  @P0 BRA `(.L_x_168) ;  /* 0x0000000000040947 */ /* 0x000fea0003800000 */
[----:B------:R-:W-:Y:S01]  /*71c0*/  BPT.TRAP 0x1 ;  /* 0x000000040000795c */ /* 0x000fe20000300000 */
.L_x_168:
[----:B------:R-:W-:Y:S01]  /*71d0*/  IMAD R15, R6, 0x8000, R15 ;  /* 0x00008000060f7824 */ /* 0x000fe200078e020f */
[----:B------:R-:W-:Y:S01]  /*71e0*/  R2UR UR34, R21 ;  /* 0x00000000152272ca */ /* 0x000fe200000e0000 */
[----:B------:R-:W-:Y:S01]  /*71f0*/  VIADD R4, R4, 0xffffffff ;  /* 0xffffffff04047836 */ /* 0x000fe20000000000 */
[----:B------:R-:W-:Y:S01]  /*7200*/  R2UR UR33, R14 ;  /* 0x000000000e2172ca */ /* 0x000fe200000e0000 */
[----:B------:R-:W-:Y:S01]  /*7210*/  UIADD3 UR6, UP0, UR22, 0xf0, URZ ;  /* 0x000000f016067890 */ /* 0x000fe2000ff1e03f */
[----:B------:R-:W-:Y:S01]  /*7220*/  R2UR UR8, R15 ;  /* 0x000000000f0872ca */ /* 0x000fe200000e0000 */
[----:B------:R-:W-:Y:S01]  /*7230*/  UIADD3 UR30, UP1, UR22, 0x1f0, URZ ;  /* 0x000001f0161e7890 */ /* 0x000fe2000ff3e03f */
[----:B------:R-:W-:Y:S01]  /*7240*/  R2UR UR35, R13 ;  /* 0x000000000d2372ca */ /* 0x000fe200000e0000 */
[----:B------:R-:W-:Y:S01]  /*7250*/  UIADD3.X UR7, URZ, UR23, URZ, UP0, !UPT ;  /* 0x000000173f077290 */ /* 0x000fe200087fe43f */
[----:B------:R-:W-:Y:S01]  /*7260*/  R2UR UR36, R8 ;  /* 0x00000000082472ca */ /* 0x000fe200000e0000 */
[----:B------:R-:W-:Y:S01]  /*7270*/  UIADD3.X UR31, URZ, UR23, URZ, UP1, !UPT ;  /* 0x000000173f1f7290 */ /* 0x000fe20008ffe43f */
[----:B------:R-:W-:Y:S01]  /*7280*/  R2UR UR19, R20 ;  /* 0x00000000141372ca */ /* 0x000fe200000e0000 */
[----:B------:R-:W-:Y:S01]  /*7290*/  VIADD R6, R6, 0x1 ;  /* 0x0000000106067836 */ /* 0x000fe20000000000 */
[----:B------:R-:W-:Y:S01]  /*72a0*/  ISETP.GT.AND P3, PT, R4, 0x1, PT ;  /* 0x000000010400780c */ /* 0x000fe20003f64270 */
[----:B------:R-:W-:Y:S01]  /*72b0*/  UIADD3 UR26, UR34, 0x20, URZ ;  /* 0x00000020221a7890 */ /* 0x000fe2000fffe03f */
[----:B------:R-:W-:Y:S01]  /*72c0*/  VIADD R21, R21, 0x40 ;  /* 0x0000004015157836 */ /* 0x000fe20000000000 */
[----:B------:R-:W-:Y:S01]  /*72d0*/  UMOV UR14, 0x0 ;  /* 0x00000000000e7882 */ /* 0x000fe20000000000 */
[----:B------:R-:W-:Y:S01]  /*72e0*/  UMOV UR15, 0x10000000 ;  /* 0x10000000000f7882 */ /* 0x000fe20000000000 */
[----:B------:R-:W-:Y:S01]  /*72f0*/  UIADD3 UR32, UR8, 0x100, URZ ;  /* 0x0000010008207890 */ /* 0x000fe2000fffe03f */
[----:B------:R-:W-:Y:S01]  /*7300*/  ISETP.NE.AND P1, PT, R6, 0x4, PT ;  /* 0x000000040600780c */ /* 0x000fe20003f25270 */
[----:B------:R-:W-:-:S02]  /*7310*/  UIADD3 UR24, UR8, 0x4100, URZ ;  /* 0x0000410008187890 */ /* 0x000fc4000fffe03f */
[----:B------:R-:W-:Y:S01]  /*7320*/  UIADD3 UR16, UR8, 0x20100, URZ ;  /* 0x0002010008107890 */ /* 0x000fe2000fffe03f */
[----:B------:R-:W-:Y:S01]  /*7330*/  SEL R14, RZ, 0x1, P1 ;  /* 0x00000001ff0e7807 */ /* 0x000fe20000800000 */
[----:B------:R-:W-:Y:S01]  /*7340*/  UIADD3 UR8, UR8, 0x24100, URZ ;  /* 0x0002410008087890 */ /* 0x000fe2000fffe03f */
[----:B------:R-:W-:Y:S01]  /*7350*/  SEL R6, R6, RZ, P1 ;  /* 0x000000ff06067207 */ /* 0x000fe20000800000 */
[----:B------:R-:W-:Y:S01]  /*7360*/  UMOV UR25, UR33 ;  /* 0x0000002100197c82 */ /* 0x000fe20008000000 */
[----:B------:R-:W-:Y:S01]  /*7370*/  UMOV UR27, UR35 ;  /* 0x00000023001b7c82 */ /* 0x000fe20008000000 */
[----:B------:R-:W-:Y:S01]  /*7380*/  UMOV UR28, UR36 ;  /* 0x00000024001c7c82 */ /* 0x000fe20008000000 */
[----:B------:R-:W-:Y:S01]  /*7390*/  UMOV UR17, UR33 ;  /* 0x0000002100117c82 */ /* 0x000fe20008000000 */
[----:B------:R-:W-:Y:S01]  /*73a0*/  UMOV UR18, UR34 ;  /* 0x0000002200127c82 */ /* 0x000fe20008000000 */
[----:B------:R-:W-:Y:S01]  /*73b0*/  UMOV UR20, UR36 ;  /* 0x0000002400147c82 */ /* 0x000fe20008000000 */
[----:B------:R0:W-:Y:S01]  /*73c0*/  UTMALDG.3D [UR32], [UR6], desc[UR14] ;  /* 0x00000e20060075b4 */ /* 0x0001e20008011000 */
[----:B------:R-:W-:Y:S01]  /*73d0*/  UMOV UR9, UR33 ;  /* 0x0000002100097c82 */ /* 0x000fe20008000000 */
[----:B------:R-:W-:Y:S01]  /*73e0*/  UMOV UR11, UR19 ;  /* 0x00000013000b7c82 */ /* 0x000fe20008000000 */
[----:B------:R-:W-:Y:S01]  /*73f0*/  UMOV UR12, UR36 ;  /* 0x00000024000c7c82 */ /* 0x000fe20008000000 */
[----:B------:R-:W-:Y:S01]  /*7400*/  UMOV UR10, UR26 ;  /* 0x0000001a000a7c82 */ /* 0x000fe20008000000 */
[----:B------:R-:W-:Y:S01]  /*7410*/  LOP3.LUT R5, R5, R14, RZ, 0x3c, !PT ;  /* 0x0000000e05057212 */ /* 0x000fe200078e3cff */
[----:B------:R0:W-:Y:S01]  /*7420*/  UTMALDG.3D [UR24], [UR6], desc[UR14] ;  /* 0x00000e18060075b4 */ /* 0x0001e20008011000 */
[----:B------:R0:W-:Y:S01]  /*7430*/  UTMALDG.3D [UR16], [UR30], desc[UR14] ;  /* 0x00000e101e0075b4 */ /* 0x0001e20008011000 */
[----:B------:R0:W-:Y:S02]  /*7440*/  UTMALDG.3D [UR8], [UR30], desc[UR14] ;  /* 0x00000e081e0075b4 */ /* 0x0001e40008011000 */
[----:B0-----:R-:W-:Y:S05]  /*7450*/  @P3 BRA `(.L_x_169) ;  /* 0xfffffffc00203947 */ /* 0x001fea000383ffff */
.L_x_165:
[----:B------:R-:W-:Y:S05]  /*7460*/  BSYNC B1 ;  /* 0x0000000000017941 */ /* 0x000fea0003800000 */
.L_x_164:
[----:B------:R-:W-:Y:S01]  /*7470*/  LOP3.LUT P3, RZ, R11, 0xff, RZ, 0xc0, !PT ;  /* 0x000000ff0bff7812 */ /* 0x000fe2000786c0ff */
[----:B------:R-:W-:Y:S01]  /*7480*/  IMAD.IADD R3, R12, 0x1, R3 ;  /* 0x000000010c037824 */ /* 0x000fe200078e0203 */
[----:B------:R-:W-:Y:S01]  /*7490*/  IADD3 R16, P4, R16, UR38, RZ ;  /* 0x0000002610107c10 */ /* 0x000fe2000ff9e0ff */
[----:B------:R-:W-:Y:S01]  /*74a0*/  ULDC.64 UR6, c[0x0][0x650] ;  /* 0x0001940000067ab9 */ /* 0x000fe20000000a00 */
[----:B------:R-:W-:Y:S01]  /*74b0*/  BSSY B1, `(.L_x_170) ;  /* 0x000006c000017945 */ /* 0x000fe20003800000 */
[----:B------:R-:W-:Y:S01]  /*74c0*/  IMAD.MOV.U32 R13, RZ, RZ, -0x1 ;  /* 0xffffffffff0d7424 */ /* 0x000fe200078e00ff */
[----:B------:R-:W-:Y:S01]  /*74d0*/  ISETP.GT.U32.AND P1, PT, R3, 0x3, PT ;  /* 0x000000030300780c */ /* 0x000fe20003f24070 */
[----:B------:R-:W-:Y:S01]  /*74e0*/  IMAD.MOV.U32 R20, RZ, RZ, -0x1 ;  /* 0xffffffffff147424 */ /* 0x000fe200078e00ff */
[----:B------:R-:W-:Y:S01]  /*74f0*/  SHF.R.U32.HI R4, RZ, 0x2, R3 ;  /* 0x00000002ff047819 */ /* 0x000fe20000011603 */
[----:B------:R-:W-:Y:S01]  /*7500*/  IMAD.MOV.U32 R8, RZ, RZ, -0x1 ;  /* 0xffffffffff087424 */ /* 0x000fe200078e00ff */
[----:B------:R-:W-:-:S02]  /*7510*/  ISETP.LT.U32.AND P1, PT, R12, 0x4, P1 ;  /* 0x000000040c00780c */ /* 0x000fc40000f21070 */
[----:B------:R-:W-:Y:S01]  /*7520*/  IADD3.X R17, R17, UR41, RZ, P4, !PT ;  /* 0x0000002911117c10 */ /* 0x000fe2000a7fe4ff */
[----:B------:R-:W0:Y:S01]  /*7530*/  @P3 S2R R6, SR_CgaCtaId ;  /* 0x0000000000063919 */ /* 0x000e220000008800 */
[----:B------:R-:W-:Y:S02]  /*7540*/  @P3 MOV R5, 0x400 ;  /* 0x0000040000053802 */ /* 0x000fe40000000f00 */
[----:B------:R-:W-:Y:S02]  /*7550*/  ISETP.GE.U32.AND P4, PT, R16, UR6, PT ;  /* 0x0000000610007c0c */ /* 0x000fe4000bf86070 */
[----:B------:R-:W-:Y:S02]  /*7560*/  LOP3.LUT R4, R4, 0x1, RZ, 0xc0, !PT ;  /* 0x0000000104047812 */ /* 0x000fe400078ec0ff */
[----:B------:R-:W-:Y:S02]  /*7570*/  LOP3.LUT R3, R3, 0x3, RZ, 0xc0, !PT ;  /* 0x0000000303037812 */ /* 0x000fe400078ec0ff */
[----:B------:R-:W-:-:S02]  /*7580*/  PRMT R11, RZ, 0x7610, R11 ;  /* 0x00007610ff0b7816 */ /* 0x000fc4000000000b */
[----:B0-----:R-:W-:-:S04]  /*7590*/  @P3 LEA R5, R6, R5, 0x18 ;  /* 0x0000000506053211 */ /* 0x001fc800078ec0ff */
[----:B------:R0:W-:Y:S01]  /*75a0*/  @P3 SYNCS.ARRIVE.TRANS64.A1T0 RZ, [R5+URZ+0x58], RZ ;  /* 0x000058ff05ff39a7 */ /* 0x0001e2000810003f */
[----:B------:R-:W-:-:S04]  /*75b0*/  ISETP.NE.U32.AND P3, PT, R4, 0x1, PT ;  /* 0x000000010400780c */ /* 0x000fc80003f65070 */
[----:B------:R-:W-:Y:S02]  /*75c0*/  ISETP.GT.U32.AND P3, PT, R12, 0x3, !P3 ;  /* 0x000000030c00780c */ /* 0x000fe40005f64070 */
[----:B0-----:R-:W-:Y:S02]  /*75d0*/  SEL R5, RZ, 0x1, !P1 ;  /* 0x00000001ff057807 */ /* 0x001fe40004800000 */
[----:B------:R-:W-:Y:S02]  /*75e0*/  ISETP.GE.U32.AND.EX P1, PT, R17, UR7, PT, P4 ;  /* 0x0000000711007c0c */ /* 0x000fe4000bf26140 */
[----:B------:R-:W-:-:S04]  /*75f0*/  SEL R4, RZ, 0x1, !P3 ;  /* 0x00000001ff047807 */ /* 0x000fc80005800000 */
[----:B------:R-:W-:Y:S02]  /*7600*/  LOP3.LUT R0, R4, R0, R5, 0x96, !PT ;  /* 0x0000000004007212 */ /* 0x000fe400078e9605 */
[----:B------:R-:W-:-:S05]  /*7610*/  PRMT R4, RZ, 0x7610, R4 ;  /* 0x00007610ff047816 */ /* 0x000fca0000000004 */
[----:B------:R-:W-:Y:S05]  /*7620*/  @P1 BRA `(.L_x_171) ;  /* 0x0000000400501947 */ /* 0x000fea0003800000 */
[----:B------:R-:W-:Y:S01]  /*7630*/  ULDC.64 UR6, c[0x0][0x628] ;  /* 0x00018a0000067ab9 */ /* 0x000fe20000000a00 */
[----:B------:R-:W0:Y:S01]  /*7640*/  S2R R14, SR_CTAID.X ;  /* 0x00000000000e7919 */ /* 0x000e220000002500 */
[----:B------:R-:W-:Y:S01]  /*7650*/  ISETP.NE.U32.AND P1, PT, RZ, UR6, PT ;  /* 0x00000006ff007c0c */ /* 0x000fe2000bf25070 */
[----:B------:R-:W-:Y:S01]  /*7660*/  ULDC UR9, c[0x0][0x630] ;  /* 0x00018c0000097ab9 */ /* 0x000fe20000000800 */
[----:B------:R-:W-:Y:S01]  /*7670*/  IMAD.MOV.U32 R4, RZ, RZ, R16 ;  /* 0x000000ffff047224 */ /* 0x000fe200078e0010 */
[----:B------:R-:W1:Y:S01]  /*7680*/  S2R R13, SR_CTAID.Y ;  /* 0x00000000000d7919 */ /* 0x000e620000002600 */
[----:B------:R-:W-:Y:S01]  /*7690*/  ISETP.NE.AND.EX P1, PT, RZ, UR7, PT, P1 ;  /* 0x00000007ff007c0c */ /* 0x000fe2000bf25310 */
[----:B------:R-:W-:-:S12]  /*76a0*/  IMAD.MOV.U32 R5, RZ, RZ, R17 ;  /* 0x000000ffff057224 */ /* 0x000fd800078e0011 */
[----:B------:R-:W-:Y:S05]  /*76b0*/  @!P1 BRA `(.L_x_172) ;  /* 0x0000000000289947 */ /* 0x000fea0003800000 */
[----:B------:R-:W-:Y:S02]  /*76c0*/  ULDC UR8, c[0x0][0x634] ;  /* 0x00018d0000087ab9 */ /* 0x000fe40000000800 */
[----:B------:R-:W-:-:S05]  /*76d0*/  IADD3 R9, P1, R16, UR8, RZ ;  /* 0x0000000810097c10 */ /* 0x000fca000ff3e0ff */
[----:B------:R-:W-:-:S04]  /*76e0*/  IMAD.X R15, RZ, RZ, R17, P1 ;  /* 0x000000ffff0f7224 */ /* 0x000fc800008e0611 */
[----:B------:R-:W-:-:S04]  /*76f0*/  IMAD.WIDE.U32 R6, R15, UR6, RZ ;  /* 0x000000060f067c25 */ /* 0x000fc8000f8e00ff */
[----:B------:R-:W-:-:S04]  /*7700*/  IMAD.WIDE.U32 R6, P1, R9, UR7, R6 ;  /* 0x0000000709067c25 */ /* 0x000fc8000f820006 */
[----:B------:R-:W-:-:S04]  /*7710*/  IMAD.WIDE.U32 R8, R9, UR6, RZ ;  /* 0x0000000609087c25 */ /* 0x000fc8000f8e00ff */
[----:B------:R-:W-:Y:S01]  /*7720*/  IMAD.X R5, RZ, RZ, RZ, P1 ;  /* 0x000000ffff057224 */ /* 0x000fe200008e06ff */
[----:B------:R-:W-:Y:S01]  /*7730*/  IADD3 RZ, P1, R9, R6, RZ ;  /* 0x0000000609ff7210 */ /* 0x000fe20007f3e0ff */
[----:B------:R-:W-:-:S04]  /*7740*/  IMAD.MOV.U32 R4, RZ, RZ, R7 ;  /* 0x000000ffff047224 */ /* 0x000fc800078e0007 */
[----:B------:R-:W-:-:S08]  /*7750*/  IMAD.WIDE.U32.X R4, R15, UR7, R4, P1 ;  /* 0x000000070f047c25 */ /* 0x000fd000088e0404 */
.L_x_172:
[--C-:B------:R-:W-:Y:S01]  /*7760*/  SHF.R.U64 R8, R4, UR9, R5.reuse ;  /* 0x0000000904087c19 */ /* 0x100fe20008001205 */
[----:B------:R-:W-:Y:S01]  /*7770*/  ULDC.64 UR6, c[0x0][0x620] ;  /* 0x0001880000067ab9 */ /* 0x000fe20000000a00 */
[----:B------:R-:W-:Y:S01]  /*7780*/  SHF.R.U32.HI R4, RZ, UR9, R5 ;  /* 0x00000009ff047c19 */ /* 0x000fe20008011605 */
[----:B------:R-:W2:Y:S01]  /*7790*/  LDC R25, c[0x0][0x144] ;  /* 0x00005100ff197b82 */ /* 0x000ea20000000800 */
[----:B------:R-:W-:Y:S01]  /*77a0*/  IADD3 R7, P1, RZ, -R8, RZ ;  /* 0x80000008ff077210 */ /* 0x000fe20007f3e0ff */
[----:B------:R-:W-:Y:S01]  /*77b0*/  ULDC.64 UR10, c[0x0][0x640] ;  /* 0x00019000000a7ab9 */ /* 0x000fe20000000a00 */
[----:B0-----:R-:W-:Y:S01]  /*77c0*/  I2FP.F32.U32 R9, R14 ;  /* 0x0000000e00097245 */ /* 0x001fe20000201000 */
[----:B------:R-:W-:Y:S02]  /*77d0*/  ULDC UR8, c[0x0][0x608] ;  /* 0x0001820000087ab9 */ /* 0x000fe40000000800 */
[----:B------:R-:W-:Y:S01]  /*77e0*/  IMAD.X R4, RZ, RZ, ~R4, P1 ;  /* 0x000000ffff047224 */ /* 0x000fe200008e0e04 */
[----:B------:R-:W-:Y:S01]  /*77f0*/  ISETP.NE.U32.AND P1, PT, RZ, UR10, PT ;  /* 0x0000000aff007c0c */ /* 0x000fe2000bf25070 */
[----:B------:R-:W0:Y:S02]  /*7800*/  LDC R20, c[0x0][0x148] ;  /* 0x00005200ff147b82 */ /* 0x000e240000000800 */
[----:B------:R-:W-:Y:S01]  /*7810*/  IMAD R6, R4, UR6, RZ ;  /* 0x0000000604067c24 */ /* 0x000fe2000f8e02ff */
[----:B------:R-:W-:Y:S01]  /*7820*/  ISETP.NE.AND.EX P1, PT, RZ, UR11, PT, P1 ;  /* 0x0000000bff007c0c */ /* 0x000fe2000bf25310 */
[----:B------:R-:W-:Y:S01]  /*7830*/  IMAD.WIDE.U32 R4, R7, UR6, R16 ;  /* 0x0000000607047c25 */ /* 0x000fe2000f8e0010 */
[----:B------:R-:W-:-:S03]  /*7840*/  ULDC UR6, c[0x0][0x150] ;  /* 0x0000540000067ab9 */ /* 0x000fc60000000800 */
[----:B------:R-:W-:Y:S02]  /*7850*/  IMAD R7, R7, UR7, R6 ;  /* 0x0000000707077c24 */ /* 0x000fe4000f8e0206 */
[----:B------:R-:W-:Y:S01]  /*7860*/  FMUL R6, R9, UR6 ;  /* 0x0000000609067c20 */ /* 0x000fe20008400000 */
[----:B------:R-:W-:Y:S01]  /*7870*/  ULDC UR6, c[0x0][0x618] ;  /* 0x0001860000067ab9 */ /* 0x000fe20000000800 */
[----:B------:R-:W-:Y:S01]  /*7880*/  ULDC UR7, c[0x0][0x154] ;  /* 0x0000550000077ab9 */ /* 0x000fe20000000800 */
[----:B------:R-:W-:-:S03]  /*7890*/  IMAD.IADD R5, R5, 0x1, R7 ;  /* 0x0000000105057824 */ /* 0x000fc600078e0207 */
[----:B------:R-:W3:Y:S02]  /*78a0*/  F2I.U32.TRUNC.NTZ R6, R6 ;  /* 0x0000000600067305 */ /* 0x000ee4000020f000 */
[----:B------:R-:W-:Y:S02]  /*78b0*/  SHF.R.U64 R9, R4, UR6, R5 ;  /* 0x0000000604097c19 */ /* 0x000fe40008001205 */
[----:B-1----:R-:W-:-:S05]  /*78c0*/  I2FP.F32.U32 R4, R13 ;  /* 0x0000000d00047245 */ /* 0x002fca0000201000 */
[----:B------:R-:W-:Y:S01]  /*78d0*/  FMUL R22, R4, UR7 ;  /* 0x0000000704167c20 */ /* 0x000fe20008400000 */
[----:B------:R-:W-:Y:S01]  /*78e0*/  SHF.R.U32.HI R4, RZ, UR6, R5 ;  /* 0x00000006ff047c19 */ /* 0x000fe20008011605 */
[----:B------:R-:W-:-:S03]  /*78f0*/  ULDC UR6, c[0x0][0x658] ;  /* 0x0001960000067ab9 */ /* 0x000fc60000000800 */
[--C-:B------:R-:W-:Y:S01]  /*7900*/  SHF.R.U64 R21, R9, UR8, R4.reuse ;  /* 0x0000000809157c19 */ /* 0x100fe20008001204 */
[----:B------:R-:W1:Y:S01]  /*7910*/  F2I.U32.TRUNC.NTZ R22, R22 ;  /* 0x0000001600167305 */ /* 0x000e62000020f000 */
[----:B------:R-:W-:Y:S01]  /*7920*/  SHF.R.U32.HI R4, RZ, UR8, R4 ;  /* 0x00000008ff047c19 */ /* 0x000fe20008011604 */
[----:B---3--:R-:W-:-:S03]  /*7930*/  IMAD.MOV R6, RZ, RZ, -R6 ;  /* 0x000000ffff067224 */ /* 0x008fc600078e0a06 */
[----:B------:R-:W-:Y:S01]  /*7940*/  SHF.R.U64 R15, R21, UR6, R4 ;  /* 0x00000006150f7c19 */ /* 0x000fe20008001204 */
[----:B--2---:R-:W-:Y:S01]  /*7950*/  IMAD R14, R25, R6, R14 ;  /* 0x00000006190e7224 */ /* 0x004fe200078e020e */
[----:B------:R-:W-:-:S03]  /*7960*/  SHF.R.U32.HI R23, RZ, UR6, R4 ;  /* 0x00000006ff177c19 */ /* 0x000fc60008011604 */
[----:B------:R-:W-:Y:S02]  /*7970*/  IMAD.MOV.U32 R4, RZ, RZ, R15 ;  /* 0x000000ffff047224 */ /* 0x000fe400078e000f */
[----:B------:R-:W-:Y:S01]  /*7980*/  IMAD.MOV.U32 R5, RZ, RZ, R23 ;  /* 0x000000ffff057224 */ /* 0x000fe200078e0017 */
[----:B-1----:R-:W-:Y:S06]  /*7990*/  @!P1 BRA `(.L_x_173) ;  /* 0x0000000000289947 */ /* 0x002fec0003800000 */
[----:B------:R-:W-:Y:S02]  /*79a0*/  ULDC UR6, c[0x0][0x64c] ;  /* 0x0001930000067ab9 */ /* 0x000fe40000000800 */
[----:B------:R-:W-:-:S05]  /*79b0*/  IADD3 R5, P1, R15, UR6, RZ ;  /* 0x000000060f057c10 */ /* 0x000fca000ff3e0ff */
[----:B------:R-:W-:-:S04]  /*79c0*/  IMAD.X R23, RZ, RZ, R23, P1 ;  /* 0x000000ffff177224 */ /* 0x000fc800008e0617 */
[----:B------:R-:W-:-:S04]  /*79d0*/  IMAD.WIDE.U32 R6, R23, UR10, RZ ;  /* 0x0000000a17067c25 */ /* 0x000fc8000f8e00ff */
[----:B------:R-:W-:-:S04]  /*79e0*/  IMAD.WIDE.U32 R6, P1, R5, UR11, R6 ;  /* 0x0000000b05067c25 */ /* 0x000fc8000f820006 */
[----:B------:R-:W-:-:S04]  /*79f0*/  IMAD.WIDE.U32 R4, R5, UR10, RZ ;  /* 0x0000000a05047c25 */ /* 0x000fc8000f8e00ff */
[----:B------:R-:W-:Y:S01]  /*7a00*/  IMAD.MOV.U32 R4, RZ, RZ, R7 ;  /* 0x000000ffff047224 */ /* 0x000fe200078e0007 */
[----:B------:R-:W-:Y:S01]  /*7a10*/  IADD3 RZ, P3, R5, R6, RZ ;  /* 0x0000000605ff7210 */ /* 0x000fe20007f7e0ff */
[----:B------:R-:W-:-:S04]  /*7a20*/  IMAD.X R5, RZ, RZ, RZ, P1 ;  /* 0x000000ffff057224 */ /* 0x000fc800008e06ff */
[----:B------:R-:W-:-:S08]  /*7a30*/  IMAD.WIDE.U32.X R4, R23, UR11, R4, P3 ;  /* 0x0000000b17047c25 */ /* 0x000fd000098e0404 */
.L_x_173:
[----:B------:R-:W-:Y:S01]  /*7a40*/  ISETP.NE.AND P1, PT, R2, 0x1, PT ;  /* 0x000000010200780c */ /* 0x000fe20003f25270 */
[----:B------:R-:W-:Y:S01]  /*7a50*/  ULDC UR6, c[0x0][0x648] ;  /* 0x0001920000067ab9 */ /* 0x000fe20000000800 */
[----:B------:R-:W-:Y:S01]  /*7a60*/  LOP3.LUT R21, R21, UR5, RZ, 0xc0, !PT ;  /* 0x0000000515157c12 */ /* 0x000fe2000f8ec0ff */
[----:B------:R-:W-:Y:S01]  /*7a70*/  IMAD.MOV R22, RZ, RZ, -R22 ;  /* 0x000000ffff167224 */ /* 0x000fe200078e0a16 */
[----:B------:R-:W-:Y:S01]  /*7a80*/  SHF.R.U64 R4, R4, UR6, R5 ;  /* 0x0000000604047c19 */ /* 0x000fe20008001205 */
[----:B------:R-:W-:Y:S01]  /*7a90*/  ULDC UR6, c[0x0][0x638] ;  /* 0x00018e0000067ab9 */ /* 0x000fe20000000800 */
[----:B------:R-:W-:Y:S01]  /*7aa0*/  ULDC UR7, c[0x0][0x610] ;  /* 0x0001840000077ab9 */ /* 0x000fe20000000800 */
[----:B------:R-:W-:Y:S02]  /*7ab0*/  IMAD.MOV.U32 R5, RZ, RZ, 0x1 ;  /* 0x00000001ff057424 */ /* 0x000fe400078e00ff */
[----:B------:R-:W-:Y:S02]  /*7ac0*/  IMAD.MOV R6, RZ, RZ, -R4 ;  /* 0x000000ffff067224 */ /* 0x000fe400078e0a04 */
[----:B------:R-:W-:Y:S01]  /*7ad0*/  IMAD R21, R4, UR13, R21 ;  /* 0x0000000d04157c24 */ /* 0x000fe2000f8e0215 */
[----:B------:R-:W-:Y:S01]  /*7ae0*/  LOP3.LUT R4, R9, UR4, RZ, 0xc0, !PT ;  /* 0x0000000409047c12 */ /* 0x000fe2000f8ec0ff */
[----:B0-----:R-:W-:-:S02]  /*7af0*/  @P1 IMAD R14, R20, R22, R13 ;  /* 0x00000016140e1224 */ /* 0x001fc400078e020d */
[----:B------:R-:W-:Y:S01]  /*7b00*/  IMAD R15, R6, UR6, R15 ;  /* 0x00000006060f7c24 */ /* 0x000fe2000f8e020f */
[----:B------:R-:W-:Y:S01]  /*7b10*/  ULDC UR6, c[0x0][0x600] ;  /* 0x0001800000067ab9 */ /* 0x000fe20000000800 */
[----:B------:R-:W-:Y:S02]  /*7b20*/  IMAD R14, R21, UR7, R14 ;  /* 0x00000007150e7c24 */ /* 0x000fe4000f8e020e */
[--C-:B------:R-:W-:Y:S01]  /*7b30*/  IMAD R15, R15, UR6, R4.reuse ;  /* 0x000000060f0f7c24 */ /* 0x100fe2000f8e0204 */
[----:B------:R-:W-:-:S04]  /*7b40*/  PRMT R4, R5, 0x7610, R4 ;  /* 0x0000761005047816 */ /* 0x000fc80000000004 */
[----:B------:R-:W-:Y:S02]  /*7b50*/  SEL R20, R15, R14, !P1 ;  /* 0x0000000e0f147207 */ /* 0x000fe40004800000 */
[----:B------:R-:W-:-:S07]  /*7b60*/  SEL R13, R14, R15, !P1 ;  /* 0x0000000f0e0d7207 */ /* 0x000fce0004800000 */
.L_x_171:
[----:B------:R-:W-:Y:S05]  /*7b70*/  BSYNC B1 ;  /* 0x0000000000017941 */ /* 0x000fea0003800000 */
.L_x_170:
[----:B------:R-:W-:-:S13]  /*7b80*/  LOP3.LUT P1, RZ, R4, 0xff, RZ, 0xc0, !PT ;  /* 0x000000ff04ff7812 */ /* 0x000fda000782c0ff */
[----:B------:R-:W-:Y:S05]  /*7b90*/  @P1 BRA `(.L_x_174) ;  /* 0xfffffff4001c1947 */ /* 0x000fea000383ffff */
[----:B------:R-:W-:Y:S05]  /*7ba0*/  BSYNC B0 ;  /* 0x0000000000007941 */ /* 0x000fea0003800000 */
.L_x_162:
[----:B------:R-:W-:-:S03]  /*7bb0*/  UMOV UR6, 0xffffffff ;  /* 0xffffffff00067882 */ /* 0x000fc60000000000 */
[----:B------:R-:W-:Y:S05]  /*7bc0*/  BRA.DIV UR6, `(.L_x_175) ;  /* 0x0000000606187947 */ /* 0x000fea000b800000 */
[----:B------:R-:W-:-:S13]  /*7bd0*/  ELECT P6, URZ, PT ;  /* 0x00000000003f782f */ /* 0x000fda00038c0000 */
.L_x_189:
[----:B------:R-:W-:Y:S04]  /*7be0*/  BSSY B0, `(.L_x_176) ;  /* 0x000002b000007945 */ /* 0x000fe80003800000 */
[----:B------:R-:W-:Y:S05]  /*7bf0*/  @!P6 BRA `(.L_x_177) ;  /* 0x0000000000a4e947 */ /* 0x000fea0003800000 */
[----:B------:R-:W-:-:S04]  /*7c00*/  LOP3.LUT R18, R18, 0x2, RZ, 0xfc, !PT ;  /* 0x0000000212127812 */ /* 0x000fc800078efcff */
[----:B------:R-:W-:-:S13]  /*7c10*/  ISETP.NE.AND P0, PT, R18, 0x3, PT ;  /* 0x000000031200780c */ /* 0x000fda0003f05270 */
[----:B------:R-:W-:Y:S05]  /*7c20*/  @!P0 BRA `(.L_x_178) ;  /* 0x0000000000048947 */ /* 0x000fea0003800000 */
[----:B------:R-:W-:Y:S01]  /*7c30*/  BPT.TRAP 0x1 ;  /* 0x000000040000795c */ /* 0x000fe20000300000 */
.L_x_178:
[----:B------:R-:W0:Y:S01]  /*7c40*/  S2R R5, SR_CgaCtaId ;  /* 0x0000000000057919 */ /* 0x000e220000008800 */
[----:B------:R-:W-:Y:S02]  /*7c50*/  MOV R2, 0x400 ;  /* 0x0000040000027802 */ /* 0x000fe40000000f00 */
[----:B------:R-:W-:Y:S02]  /*7c60*/  SHF.L.U32 R4, R0, 0x1f, RZ ;  /* 0x0000001f00047819 */ /* 0x000fe400000006ff */
[----:B0-----:R-:W-:-:S05]  /*7c70*/  LEA R2, R5, R2, 0x18 ;  /* 0x0000000205027211 */ /* 0x001fca00078ec0ff */
[----:B------:R-:W-:-:S04]  /*7c80*/  VIADD R2, R2, 0x20 ;  /* 0x0000002002027836 */ /* 0x000fc80000000000 */
[C---:B------:R-:W-:Y:S02]  /*7c90*/  IMAD R7, R3.reuse, 0x8, R2 ;  /* 0x0000000803077824 */ /* 0x040fe400078e0202 */
[----:B------:R-:W-:Y:S02]  /*7ca0*/  VIADD R3, R3, 0x1 ;  /* 0x0000000103037836 */ /* 0x000fe40000000000 */
[----:B------:R-:W0:Y:S03]  /*7cb0*/  SYNCS.PHASECHK.TRANS64.TRYWAIT P0, [R7+URZ], R4 ;  /* 0x00000004070075a7 */ /* 0x000e26000800017f */
[----:B------:R-:W-:-:S04]  /*7cc0*/  ISETP.NE.AND P1, PT, R3, 0x4, PT ;  /* 0x000000040300780c */ /* 0x000fc80003f25270 */
[----:B------:R-:W-:Y:S02]  /*7cd0*/  SEL R5, RZ, 0x1, P1 ;  /* 0x00000001ff057807 */ /* 0x000fe40000800000 */
[----:B------:R-:W-:Y:S02]  /*7ce0*/  SEL R3, R3, RZ, P1 ;  /* 0x000000ff03037207 */ /* 0x000fe40000800000 */
[----:B------:R-:W-:-:S03]  /*7cf0*/  LOP3.LUT R6, R0, R5, RZ, 0x3c, !PT ;  /* 0x0000000500067212 */ /* 0x000fc600078e3cff */
[----:B------:R-:W-:Y:S01]  /*7d00*/  IMAD R8, R3, 0x8, R2 ;  /* 0x0000000803087824 */ /* 0x000fe200078e0202 */
[----:B------:R-:W-:Y:S01]  /*7d10*/  SHF.L.U32 R5, R6, 0x1f, RZ ;  /* 0x0000001f06057819 */ /* 0x000fe200000006ff */
[----:B0-----:R-:W-:Y:S06]  /*7d20*/  @!P0 BRA `(.L_x_179) ;  /* 0x0000000000e08947 */ /* 0x001fec0003800000 */
.L_x_190:
[----:B------:R-:W1:Y:S01]  /*7d30*/  SYNCS.PHASECHK.TRANS64.TRYWAIT P0, [R8+URZ], R5 ;  /* 0x00000005080075a7 */ /* 0x000e62000800017f */
[----:B------:R-:W-:-:S05]  /*7d40*/  VIADD R0, R3, 0x1 ;  /* 0x0000000103007836 */ /* 0x000fca0000000000 */
[----:B------:R-:W-:-:S04]  /*7d50*/  ISETP.NE.AND P1, PT, R0, 0x4, PT ;  /* 0x000000040000780c */ /* 0x000fc80003f25270 */
[----:B------:R-:W-:Y:S02]  /*7d60*/  SEL R3, RZ, 0x1, P1 ;  /* 0x00000001ff037807 */ /* 0x000fe40000800000 */
[----:B0-----:R-:W-:Y:S02]  /*7d70*/  SEL R7, R0, RZ, P1 ;  /* 0x000000ff00077207 */ /* 0x001fe40000800000 */
[----:B------:R-:W-:-:S03]  /*7d80*/  LOP3.LUT R9, R6, R3, RZ, 0x3c, !PT ;  /* 0x0000000306097212 */ /* 0x000fc600078e3cff */
[----:B------:R-:W-:Y:S01]  /*7d90*/  IMAD R11, R7, 0x8, R2 ;  /* 0x00000008070b7824 */ /* 0x000fe200078e0202 */
[----:B------:R-:W-:Y:S01]  /*7da0*/  SHF.L.U32 R6, R9, 0x1f, RZ ;  /* 0x0000001f09067819 */ /* 0x000fe200000006ff */
[----:B-1----:R-:W-:Y:S06]  /*7db0*/  @!P0 BRA `(.L_x_180) ;  /* 0x0000000000d08947 */ /* 0x002fec0003800000 */
.L_x_191:
[----:B------:R-:W1:Y:S01]  /*7dc0*/  SYNCS.PHASECHK.TRANS64.TRYWAIT P0, [R11+URZ], R6 ;  /* 0x000000060b0075a7 */ /* 0x000e62000800017f */
[----:B------:R-:W-:-:S05]  /*7dd0*/  VIADD R0, R7, 0x1 ;  /* 0x0000000107007836 */ /* 0x000fca0000000000 */
[----:B------:R-:W-:-:S04]  /*7de0*/  ISETP.NE.AND P1, PT, R0, 0x4, PT ;  /* 0x000000040000780c */ /* 0x000fc80003f25270 */
[----:B------:R-:W-:Y:S02]  /*7df0*/  SEL R4, RZ, 0x1, P1 ;  /* 0x00000001ff047807 */ /* 0x000fe40000800000 */
[----:B------:R-:W-:Y:S02]  /*7e00*/  SEL R3, R0, RZ, P1 ;  /* 0x000000ff00037207 */ /* 0x000fe40000800000 */
[----:B------:R-:W-:Y:S01]  /*7e10*/  LOP3.LUT R0, R9, R4, RZ, 0x3c, !PT ;  /* 0x0000000409007212 */ /* 0x000fe200078e3cff */
[----:B-1----:R-:W-:Y:S06]  /*7e20*/  @!P0 BRA `(.L_x_181) ;  /* 0x0000000000c88947 */ /* 0x002fec0003800000 */
.L_x_192:
[----:B------:R-:W-:Y:S01]  /*7e30*/  IMAD R3, R3, 0x8, R2 ;  /* 0x0000000803037824 */ /* 0x000fe200078e0202 */
[----:B------:R-:W-:-:S07]  /*7e40*/  SHF.L.U32 R0, R0, 0x1f, RZ ;  /* 0x0000001f00007819 */ /* 0x000fce00000006ff */
.L_x_182:
[----:B--2---:R2:W3:Y:S02]  /*7e50*/  SYNCS.PHASECHK.TRANS64.TRYWAIT P0, [R3+URZ], R0 ;  /* 0x00000000030075a7 */ /* 0x0044e4000800017f */
[----:B---3--:R-:W-:Y:S05]  /*7e60*/  @!P0 NANOSLEEP.SYNCS 0x989680 ;  /* 0x009896800000895d */ /* 0x008fea0003900000 */
[----:B------:R-:W3:Y:S02]  /*7e70*/  @!P0 SYNCS.PHASECHK.TRANS64 P0, [R3+URZ], R0 ;  /* 0x00000000030085a7 */ /* 0x000ee4000800007f */
[----:B---3--:R-:W-:Y:S05]  /*7e80*/  @!P0 BRA `(.L_x_182) ;  /* 0xfffffffc00f08947 */ /* 0x008fea000383ffff */
.L_x_177:
[----:B------:R-:W-:Y:S05]  /*7e90*/  BSYNC B0 ;  /* 0x0000000000007941 */ /* 0x000fea0003800000 */
.L_x_176:
[----:B------:R-:W-:Y:S05]  /*7ea0*/  EXIT ;  /* 0x000000000000794d */ /* 0x000fea0003800000 */
.L_x_17:
[----:B-1----:R1:W2:Y:S02]  /*7eb0*/  SYNCS.PHASECHK.TRANS64.TRYWAIT P1, [R3+URZ], R0 ;  /* 0x00000000030075a7 */ /* 0x0022a4000802017f */
[----:B--2---:R-:W-:Y:S05]  /*7ec0*/  @!P1 NANOSLEEP.SYNCS 0x989680 ;  /* 0x009896800000995d */ /* 0x004fea0003900000 */
[----:B------:R-:W2:Y:S02]  /*7ed0*/  @!P1 SYNCS.PHASECHK.TRANS64 P1, [R3+URZ], R0 ;  /* 0x00000000030095a7 */ /* 0x000ea4000802007f */
[----:B--2---:R-:W-:Y:S05]  /*7ee0*/  @!P1 BRA `(.L_x_17) ;  /* 0xfffffffc00f09947 */ /* 0x004fea000383ffff */
[----:B------:R-:W-:Y:S05]  /*7ef0*/  BRA `(.L_x_16) ;  /* 0xffffff94006c7947 */ /* 0x000fea000383ffff */
.L_x_22:
[----:B-1----:R-:W-:-:S04]  /*7f00*/  IMAD.U32 R4, RZ, RZ, UR8 ;  /* 0x00000008ff047e24 */ /* 0x002fc8000f8e00ff */
[----:B------:R1:W2:Y:S03]  /*7f10*/  SYNCS.PHASECHK.TRANS64.TRYWAIT P1, [R4+URZ], R3 ;  /* 0x00000003040075a7 */ /* 0x0002a6000802017f */
[----:B--2---:R-:W-:Y:S05]  /*7f20*/  @!P1 NANOSLEEP.SYNCS 0x989680 ;  /* 0x009896800000995d */ /* 0x004fea0003900000 */
[----:B------:R-:W2:Y:S02]  /*7f30*/  @!P1 SYNCS.PHASECHK.TRANS64 P1, [R4+URZ], R3 ;  /* 0x00000003040095a7 */ /* 0x000ea4000802007f */
[----:B--2---:R-:W-:Y:S05]  /*7f40*/  @!P1 BRA `(.L_x_22) ;  /* 0xfffffffc00ec9947 */ /* 0x004fea000383ffff */
[----:B------:R-:W-:Y:S05]  /*7f50*/  BRA `(.L_x_21) ;  /* 0xffffff9800a87947 */ /* 0x000fea000383ffff */
.L_x_163:
[----:B------:R-:W-:Y:S01]  /*7f60*/  BSSY B1, `(.L_x_183) ;  /* 0x0000006000017945 */ /* 0x000fe20003800000 */
[----:B------:R-:W-:-:S07]  /*7f70*/  IMAD.MOV.U32 R15, RZ, RZ, -0x1 ;  /* 0xffffffffff0f7424 */ /* 0x000fce00078e00ff */
[----:B------:R-:W-:Y:S05]  /*7f80*/  WARPSYNC.COLLECTIVE R15, `(.L_x_184) ;  /* 0x000000000f0c7348 */ /* 0x000fea0003c00000 */
[----:B------:R-:W-:Y:S02]  /*7f90*/  ELECT P6, UR62, PT ;  /* 0x00000000003e782f */ /* 0x000fe400038c0000 */
[----:B------:R-:W-:Y:S01]  /*7fa0*/  MOV R14, UR62 ;  /* 0x0000003e000e7c02 */ /* 0x000fe20008000f00 */
[----:B------:R-:W-:Y:S10]  /*7fb0*/  ENDCOLLECTIVE ;  /* 0x000000000000791b */ /* 0x000ff40003800000 */
.L_x_184:
[----:B------:R-:W-:Y:S05]  /*7fc0*/  BSYNC B1 ;  /* 0x0000000000017941 */ /* 0x000fea0003800000 */
.L_x_183:
[----:B------:R-:W-:Y:S05]  /*7fd0*/  BRA `(.L_x_185) ;  /* 0xfffffff000187947 */ /* 0x000fea000383ffff */
.L_x_166:
[----:B0-----:R0:W1:Y:S02]  /*7fe0*/  SYNCS.PHASECHK.TRANS64.TRYWAIT P1, [R14+URZ+0x20], R7 ;  /* 0x000020070e0075a7 */ /* 0x001064000802017f */
[----:B-1----:R-:W-:Y:S05]  /*7ff0*/  @!P1 NANOSLEEP.SYNCS 0x989680 ;  /* 0x009896800000995d */ /* 0x002fea0003900000 */
[----:B------:R-:W1:Y:S02]  /*8000*/  @!P1 SYNCS.PHASECHK.TRANS64 P1, [R14+URZ+0x20], R7 ;  /* 0x000020070e0095a7 */ /* 0x000e64000802007f */
[----:B-1----:R-:W-:Y:S05]  /*8010*/  @!P1 BRA `(.L_x_166) ;  /* 0xfffffffc00f09947 */ /* 0x002fea000383ffff */
[----:B------:R-:W-:Y:S05]  /*8020*/  BRA `(.L_x_186) ;  /* 0xfffffff0004c7947 */ /* 0x000fea000383ffff */
.L_x_175:
[----:B------:R-:W-:Y:S01]  /*8030*/  BSSY B0, `(.L_x_187) ;  /* 0x0000006000007945 */ /* 0x000fe20003800000 */
[----:B------:R-:W-:-:S07]  /*8040*/  IMAD.MOV.U32 R15, RZ, RZ, -0x1 ;  /* 0xffffffffff0f7424 */ /* 0x000fce00078e00ff */
[----:B------:R-:W-:Y:S05]  /*8050*/  WARPSYNC.COLLECTIVE R15, `(.L_x_188) ;  /* 0x000000000f0c7348 */ /* 0x000fea0003c00000 */
[----:B------:R-:W-:Y:S02]  /*8060*/  ELECT P6, UR62, PT ;  /* 0x00000000003e782f */ /* 0x000fe400038c0000 */
[----:B------:R-:W-:Y:S01]  /*8070*/  MOV R14, UR62 ;  /* 0x0000003e000e7c02 */ /* 0x000fe20008000f00 */
[----:B------:R-:W-:Y:S10]  /*8080*/  ENDCOLLECTIVE ;  /* 0x000000000000791b */ /* 0x000ff40003800000 */
.L_x_188:
[----:B------:R-:W-:Y:S05]  /*8090*/  BSYNC B0 ;  /* 0x0000000000007941 */ /* 0x000fea0003800000 */
.L_x_187:
[----:B------:R-:W-:Y:S05]  /*80a0*/  BRA `(.L_x_189) ;  /* 0xfffffff800cc7947 */ /* 0x000fea000383ffff */
.L_x_179:
[----:B0-----:R0:W1:Y:S02]  /*80b0*/  SYNCS.PHASECHK.TRANS64.TRYWAIT P0, [R7+URZ], R4 ;  /* 0x00000004070075a7 */ /* 0x001064000800017f */
[----:B-1----:R-:W-:Y:S05]  /*80c0*/  @!P0 NANOSLEEP.SYNCS 0x989680 ;  /* 0x009896800000895d */ /* 0x002fea0003900000 */
[----:B------:R-:W1:Y:S02]  /*80d0*/  @!P0 SYNCS.PHASECHK.TRANS64 P0, [R7+URZ], R4 ;  /* 0x00000004070085a7 */ /* 0x000e64000800007f */
[----:B-1----:R-:W-:Y:S05]  /*80e0*/  @!P0 BRA `(.L_x_179) ;  /* 0xfffffffc00f08947 */ /* 0x002fea000383ffff */
[----:B------:R-:W-:Y:S05]  /*80f0*/  BRA `(.L_x_190) ;  /* 0xfffffffc000c7947 */ /* 0x000fea000383ffff */
.L_x_180:
[----:B0-----:R0:W1:Y:S02]  /*8100*/  SYNCS.PHASECHK.TRANS64.TRYWAIT P0, [R8+URZ], R5 ;  /* 0x00000005080075a7 */ /* 0x001064000800017f */
[----:B-1----:R-:W-:Y:S05]  /*8110*/  @!P0 NANOSLEEP.SYNCS 0x989680 ;  /* 0x009896800000895d */ /* 0x002fea0003900000 */
[----:B------:R-:W1:Y:S02]  /*8120*/  @!P0 SYNCS.PHASECHK.TRANS64 P0, [R8+URZ], R5 ;  /* 0x00000005080085a7 */ /* 0x000e64000800007f */
[----:B-1----:R-:W-:Y:S05]  /*8130*/  @!P0 BRA `(.L_x_180) ;  /* 0xfffffffc00f08947 */ /* 0x002fea000383ffff */
[----:B------:R-:W-:Y:S05]  /*8140*/  BRA `(.L_x_191) ;  /* 0xfffffffc001c7947 */ /* 0x000fea000383ffff */
.L_x_181:
[----:B-1----:R1:W2:Y:S02]  /*8150*/  SYNCS.PHASECHK.TRANS64.TRYWAIT P0, [R11+URZ], R6 ;  /* 0x000000060b0075a7 */ /* 0x0022a4000800017f */
[----:B--2---:R-:W-:Y:S05]  /*8160*/  @!P0 NANOSLEEP.SYNCS 0x989680 ;  /* 0x009896800000895d */ /* 0x004fea0003900000 */
[----:B------:R-:W2:Y:S02]  /*8170*/  @!P0 SYNCS.PHASECHK.TRANS64 P0, [R11+URZ], R6 ;  /* 0x000000060b0085a7 */ /* 0x000ea4000800007f */
[----:B--2---:R-:W-:Y:S05]  /*8180*/  @!P0 BRA `(.L_x_181) ;  /* 0xfffffffc00f08947 */ /* 0x004fea000383ffff */
[----:B------:R-:W-:Y:S05]  /*8190*/  BRA `(.L_x_192) ;  /* 0xfffffffc00247947 */ /* 0x000fea000383ffff */
.L_x_193:
[----:B------:R-:W-:-:S00]  /*81a0*/  BRA `(.L_x_193) ;  /* 0xfffffffc00fc7947 */ /* 0x000fc0000383ffff */
[----:B------:R-:W-:-:S00]  /*81b0*/  NOP ;  /* 0x0000000000007918 */ /* 0x000fc00000000000 */
        /* <DEDUP_REMOVED lines=12> */
.L_x_194:


//--------------------- .nv.global.init           --------------------------
	.section	.nv.global.init,"aw",@progbits
.nv.global.init:
	.type		$str$22,@object
	.size		$str$22,($str$23 - $str$22)
$str$22:
        /*0000*/ 	.byte	0x6b, 0x5f, 0x74, 0x69, 0x6c, 0x65, 0x5f, 0x63, 0x6f, 0x75, 0x6e, 0x74, 0x20, 0x3e, 0x3d, 0x20
        /*0010*/ 	.byte	0x31, 0x00
	.type		$str$23,@object
	.size		$str$23,(__unnamed_1 - $str$23)
$str$23:
        /*0012*/ 	.byte	0x2f, 0x74, 0x6d, 0x70, 0x2f, 0x63, 0x75, 0x74, 0x6c, 0x61, 0x73, 0x73, 0x5f, 0x73, 0x77, 0x65
        /*0022*/ 	.byte	0x65, 0x70, 0x5f, 0x73, 0x72, 0x63, 0x2f, 0x69, 0x6e, 0x63, 0x6c, 0x75, 0x64, 0x65, 0x2f, 0x63
        /*0032*/ 	.byte	0x75, 0x74, 0x6c, 0x61, 0x73, 0x73, 0x2f, 0x67, 0x65, 0x6d, 0x6d, 0x2f, 0x63, 0x6f, 0x6c, 0x6c
        /*0042*/ 	.byte	0x65, 0x63, 0x74, 0x69, 0x76, 0x65, 0x2f, 0x73, 0x6d, 0x39, 0x30, 0x5f, 0x6d, 0x6d, 0x61, 0x5f
        /*0052*/ 	.byte	0x74, 0x6d, 0x61, 0x5f, 0x67, 0x6d, 0x6d, 0x61, 0x5f, 0x73, 0x73, 0x5f, 0x77, 0x61, 0x72, 0x70
        /*0062*/ 	.byte	0x73, 0x70, 0x65, 0x63, 0x69, 0x61, 0x6c, 0x69, 0x7a, 0x65, 0x64, 0x2e, 0x68, 0x70, 0x70, 0x00
	.type		__unnamed_1,@object
	.size		__unnamed_1,(.L_0 - __unnamed_1)
__unnamed_1:
        /*0072*/ 	.byte	0x76, 0x6f, 0x69, 0x64, 0x20, 0x63, 0x75, 0x74, 0x6c, 0x61, 0x73, 0x73, 0x3a, 0x3a, 0x67, 0x65
        /* <DEDUP_REMOVED lines=176> */
        /*0b82*/ 	.byte	0x75, 0x74, 0x65, 0x3a, 0x3a, 0x69, 0x64, 0x65, 0x6e, 0x74, 0x69, 0x74, 0x79, 0x5d, 0x00
.L_0:


//--------------------- .nv.shared._ZN7cutlass13device_kernelINS_4gemm6kernel13GemmUniversalIN4cute5tupleIJiiiiEEENS1_10collective13CollectiveMmaINS1_34MainloopSm90TmaGmmaWarpSpecializedILi4ENS5_IJNS4_1CILi1EEESB_SB_EEENS1_35KernelTmaWarpSpecializedCooperativeEEENS5_IJNSA_ILi128EEESF_NSA_ILi64EEEEEENS_10tfloat32_tENS5_IJlSB_lEEESI_SJ_NS4_8TiledMMAINS4_8MMA_AtomIJNS4_4SM904GMMA30MMA_64x128x8_F32TF32TF32_SS_TNILNSN_7ScaleInE1ELSP_1EEEEEENS4_6LayoutINS5_IJNSA_ILi2EEESB_SB_EEENS5_IJSB_NSA_ILi0EEESV_EEEEENS5_IJNS4_10UnderscoreESY_SY_EEEEENS4_13SM90_TMA_LOADENS4_14ComposedLayoutINS4_7SwizzleILi3ELi4ELi3EEENS4_18smem_ptr_flag_bitsILi32EEENSS_INS5_IJNSA_ILi8EEENSA_ILi32EEEEEENS5_IJS18_SB_EEEEEEEvNS4_8identityES11_S1C_vS1D_EENS_8epilogue10collective6detail29Sm90TmaWarpSpecializedAdapterINS1G_15DefaultEpilogueISI_SJ_SJ_NS1F_6thread17LinearCombinationISI_Li1EffLNS1K_9ScaleType4KindE0ELNS_15FloatRoundStyleE2ESI_EENS1_15EpilogueDefaultEEEEEvvEEEEvNT_6ParamsE --------------------------
	.section	.nv.shared._ZN7cutlass13device_kernelINS_4gemm6kernel13GemmUniversalIN4cute5tupleIJiiiiEEENS1_10collective13CollectiveMmaINS1_34MainloopSm90TmaGmmaWarpSpecializedILi4ENS5_IJNS4_1CILi1EEESB_SB_EEENS1_35KernelTmaWarpSpecializedCooperativeEEENS5_IJNSA_ILi128EEESF_NSA_ILi64EEEEEENS_10tfloat32_tENS5_IJlSB_lEEESI_SJ_NS4_8TiledMMAINS4_8MMA_AtomIJNS4_4SM904GMMA30MMA_64x128x8_F32TF32TF32_SS_TNILNSN_7ScaleInE1ELSP_1EEEEEENS4_6LayoutINS5_IJNSA_ILi2EEESB_SB_EEENS5_IJSB_NSA_ILi0EEESV_EEEEENS5_IJNS4_10UnderscoreESY_SY_EEEEENS4_13SM90_TMA_LOADENS4_14ComposedLayoutINS4_7SwizzleILi3ELi4ELi3EEENS4_18smem_ptr_flag_bitsILi32EEENSS_INS5_IJNSA_ILi8EEENSA_ILi32EEEEEENS5_IJS18_SB_EEEEEEEvNS4_8identityES11_S1C_vS1D_EENS_8epilogue10collective6detail29Sm90TmaWarpSpecializedAdapterINS1G_15DefaultEpilogueISI_SJ_SJ_NS1F_6thread17LinearCombinationISI_Li1EffLNS1K_9ScaleType4KindE0ELNS_15FloatRoundStyleE2ESI_EENS1_15EpilogueDefaultEEEEEvvEEEEvNT_6ParamsE,"aw",@nobits
	.sectionflags	@""
	.align	16
	.zero		1024


//--------------------- .nv.shared.reserved.0     --------------------------
	.section	.nv.shared.reserved.0,"aw",@nobits
	.weak		__nv_reservedSMEM_offset_0_alias
	.size		__nv_reservedSMEM_offset_0_alias, 0, 0
	.other		__nv_reservedSMEM_offset_0_alias,@"STO_CUDA_RESERVED_SHARED STV_DEFAULT"
__nv_reservedSMEM_offset_0_alias:
	.zero		0


//--------------------- .nv.global                --------------------------
	.section	.nv.global,"aw",@nobits
.nv.global:
	.type		_ZN40_INTERNAL_46a17086_4_k_cu_784cfe7c_154004cute1_E,@object
	.size		_ZN40_INTERNAL_46a17086_4_k_cu_784cfe7c_154004cute1_E,(_ZN40_INTERNAL_46a17086_4_k_cu_784cfe7c_154004cuda3std3__45__cpo6cbeginE - _ZN40_INTERNAL_46a17086_4_k_cu_784cfe7c_154004cute1_E)
_ZN40_INTERNAL_46a17086_4_k_cu_784cfe7c_154004cute1_E:
	.zero		1
	.type		_ZN40_INTERNAL_46a17086_4_k_cu_784cfe7c_154004cuda3std3__45__cpo6cbeginE,@object
	.size		_ZN40_INTERNAL_46a17086_4_k_cu_784cfe7c_154004cuda3std3__45__cpo6cbeginE,(_ZN40_INTERNAL_46a17086_4_k_cu_784cfe7c_154004cuda3std3__48in_placeE - _ZN40_INTERNAL_46a17086_4_k_cu_784cfe7c_154004cuda3std3__45__cpo6cbeginE)
_ZN40_INTERNAL_46a17086_4_k_cu_784cfe7c_154004cuda3std3__45__cpo6cbeginE:
	.zero		1
	.type		_ZN40_INTERNAL_46a17086_4_k_cu_784cfe7c_154004cuda3std3__48in_placeE,@object
	.size		_ZN40_INTERNAL_46a17086_4_k_cu_784cfe7c_154004cuda3std3__48in_placeE,(_ZN40_INTERNAL_46a17086_4_k_cu_784cfe7c_154004cuda3std6ranges3__45__cpo9iter_moveE - _ZN40_INTERNAL_46a17086_4_k_cu_784cfe7c_154004cuda3std3__48in_placeE)
_ZN40_INTERNAL_46a17086_4_k_cu_784cfe7c_154004cuda3std3__48in_placeE:
	.zero		1
	.type		_ZN40_INTERNAL_46a17086_4_k_cu_784cfe7c_154004cuda3std6ranges3__45__cpo9iter_moveE,@object
	.size		_ZN40_INTERNAL_46a17086_4_k_cu_784cfe7c_154004cuda3std6ranges3__45__cpo9iter_moveE,(_ZN40_INTERNAL_46a17086_4_k_cu_784cfe7c_154004cuda3std3__45__cpo5beginE - _ZN40_INTERNAL_46a17086_4_k_cu_784cfe7c_154004cuda3std6ranges3__45__cpo9iter_moveE)
_ZN40_INTERNAL_46a17086_4_k_cu_784cfe7c_154004cuda3std6ranges3__45__cpo9iter_moveE:
	.zero		1
	.type		_ZN40_INTERNAL_46a17086_4_k_cu_784cfe7c_154004cuda3std3__45__cpo5beginE,@object
	.size		_ZN40_INTERNAL_46a17086_4_k_cu_784cfe7c_154004cuda3std3__45__cpo5beginE,(_ZN40_INTERNAL_46a17086_4_k_cu_784cfe7c_154004cuda3std3__442_GLOBAL__N__46a17086_4_k_cu_784cfe7c_154006ignoreE - _ZN40_INTERNAL_46a17086_4_k_cu_784cfe7c_154004cuda3std3__45__cpo5beginE)
_ZN40_INTERNAL_46a17086_4_k_cu_784cfe7c_154004cuda3std3__45__cpo5beginE:
	.zero		1
	.type		_ZN40_INTERNAL_46a17086_4_k_cu_784cfe7c_154004cuda3std3__442_GLOBAL__N__46a17086_4_k_cu_784cfe7c_154006ignoreE,@object
	.size		_ZN40_INTERNAL_46a17086_4_k_cu_784cfe7c_154004cuda3std3__442_GLOBAL__N__46a17086_4_k_cu_784cfe7c_154006ignoreE,(_ZN40_INTERNAL_46a17086_4_k_cu_784cfe7c_154004cute7productE - _ZN40_INTERNAL_46a17086_4_k_cu_784cfe7c_154004cuda3std3__442_GLOBAL__N__46a17086_4_k_cu_784cfe7c_154006ignoreE)
_ZN40_INTERNAL_46a17086_4_k_cu_784cfe7c_154004cuda3std3__442_GLOBAL__N__46a17086_4_k_cu_784cfe7c_154006ignoreE:
	.zero		1
	.type		_ZN40_INTERNAL_46a17086_4_k_cu_784cfe7c_154004cute7productE,@object
	.size		_ZN40_INTERNAL_46a17086_4_k_cu_784cfe7c_154004cute7productE,(_ZN40_INTERNAL_46a17086_4_k_cu_784cfe7c_154004cuda3std3__45__cpo3endE - _ZN40_INTERNAL_46a17086_4_k_cu_784cfe7c_154004cute7productE)
_ZN40_INTERNAL_46a17086_4_k_cu_784cfe7c_154004cute7productE:
	.zero		1
	.type		_ZN40_INTERNAL_46a17086_4_k_cu_784cfe7c_154004cuda3std3__45__cpo3endE,@object
	.size		_ZN40_INTERNAL_46a17086_4_k_cu_784cfe7c_154004cuda3std3__45__cpo3endE,(_ZN40_INTERNAL_46a17086_4_k_cu_784cfe7c_154004cuda3std3__419piecewise_constructE - _ZN40_INTERNAL_46a17086_4_k_cu_784cfe7c_154004cuda3std3__45__cpo3endE)
_ZN40_INTERNAL_46a17086_4_k_cu_784cfe7c_154004cuda3std3__45__cpo3endE:
	.zero		1
	.type		_ZN40_INTERNAL_46a17086_4_k_cu_784cfe7c_154004cuda3std3__419piecewise_constructE,@object
	.size		_ZN40_INTERNAL_46a17086_4_k_cu_784cfe7c_154004cuda3std3__419piecewise_constructE,(_ZN40_INTERNAL_46a17086_4_k_cu_784cfe7c_154004cuda3std3__45__cpo4cendE - _ZN40_INTERNAL_46a17086_4_k_cu_784cfe7c_154004cuda3std3__419piecewise_constructE)
_ZN40_INTERNAL_46a17086_4_k_cu_784cfe7c_154004cuda3std3__419piecewise_constructE:
	.zero		1
	.type		_ZN40_INTERNAL_46a17086_4_k_cu_784cfe7c_154004cuda3std3__45__cpo4cendE,@object
	.size		_ZN40_INTERNAL_46a17086_4_k_cu_784cfe7c_154004cuda3std3__45__cpo4cendE,(_ZN40_INTERNAL_46a17086_4_k_cu_784cfe7c_154004cuda3std6ranges3__45__cpo4swapE - _ZN40_INTERNAL_46a17086_4_k_cu_784cfe7c_154004cuda3std3__45__cpo4cendE)
_ZN40_INTERNAL_46a17086_4_k_cu_784cfe7c_154004cuda3std3__45__cpo4cendE:
	.zero		1
	.type		_ZN40_INTERNAL_46a17086_4_k_cu_784cfe7c_154004cuda3std6ranges3__45__cpo4swapE,@object
	.size		_ZN40_INTERNAL_46a17086_4_k_cu_784cfe7c_154004cuda3std6ranges3__45__cpo4swapE,(.L_8 - _ZN40_INTERNAL_46a17086_4_k_cu_784cfe7c_154004cuda3std6ranges3__45__cpo4swapE)
_ZN40_INTERNAL_46a17086_4_k_cu_784cfe7c_154004cuda3std6ranges3__45__cpo4swapE:
	.zero		1
.L_8:


//--------------------- .nv.constant0._ZN7cutlass13device_kernelINS_4gemm6kernel13GemmUniversalIN4cute5tupleIJiiiiEEENS1_10collective13CollectiveMmaINS1_34MainloopSm90TmaGmmaWarpSpecializedILi4ENS5_IJNS4_1CILi1EEESB_SB_EEENS1_35KernelTmaWarpSpecializedCooperativeEEENS5_IJNSA_ILi128EEESF_NSA_ILi64EEEEEENS_10tfloat32_tENS5_IJlSB_lEEESI_SJ_NS4_8TiledMMAINS4_8MMA_AtomIJNS4_4SM904GMMA30MMA_64x128x8_F32TF32TF32_SS_TNILNSN_7ScaleInE1ELSP_1EEEEEENS4_6LayoutINS5_IJNSA_ILi2EEESB_SB_EEENS5_IJSB_NSA_ILi0EEESV_EEEEENS5_IJNS4_10UnderscoreESY_SY_EEEEENS4_13SM90_TMA_LOADENS4_14ComposedLayoutINS4_7SwizzleILi3ELi4ELi3EEENS4_18smem_ptr_flag_bitsILi32EEENSS_INS5_IJNSA_ILi8EEENSA_ILi32EEEEEENS5_IJS18_SB_EEEEEEEvNS4_8identityES11_S1C_vS1D_EENS_8epilogue10collective6detail29Sm90TmaWarpSpecializedAdapterINS1G_15DefaultEpilogueISI_SJ_SJ_NS1F_6thread17LinearCombinationISI_Li1EffLNS1K_9ScaleType4KindE0ELNS_15FloatRoundStyleE2ESI_EENS1_15EpilogueDefaultEEEEEvvEEEEvNT_6ParamsE --------------------------
	.section	.nv.constant0._ZN7cutlass13device_kernelINS_4gemm6kernel13GemmUniversalIN4cute5tupleIJiiiiEEENS1_10collective13CollectiveMmaINS1_34MainloopSm90TmaGmmaWarpSpecializedILi4ENS5_IJNS4_1CILi1EEESB_SB_EEENS1_35KernelTmaWarpSpecializedCooperativeEEENS5_IJNSA_ILi128EEESF_NSA_ILi64EEEEEENS_10tfloat32_tENS5_IJlSB_lEEESI_SJ_NS4_8TiledMMAINS4_8MMA_AtomIJNS4_4SM904GMMA30MMA_64x128x8_F32TF32TF32_SS_TNILNSN_7ScaleInE1ELSP_1EEEEEENS4_6LayoutINS5_IJNSA_ILi2EEESB_SB_EEENS5_IJSB_NSA_ILi0EEESV_EEEEENS5_IJNS4_10UnderscoreESY_SY_EEEEENS4_13SM90_TMA_LOADENS4_14ComposedLayoutINS4_7SwizzleILi3ELi4ELi3EEENS4_18smem_ptr_flag_bitsILi32EEENSS_INS5_IJNSA_ILi8EEENSA_ILi32EEEEEENS5_IJS18_SB_EEEEEEEvNS4_8identityES11_S1C_vS1D_EENS_8epilogue10collective6detail29Sm90TmaWarpSpecializedAdapterINS1G_15DefaultEpilogueISI_SJ_SJ_NS1F_6thread17LinearCombinationISI_Li1EffLNS1K_9ScaleType4KindE0ELNS_15FloatRoundStyleE2ESI_EENS1_15EpilogueDefaultEEEEEvvEEEEvNT_6ParamsE,"a",@progbits
	.sectionflags	@""
	.align	4
.nv.constant0._ZN7cutlass13device_kernelINS_4gemm6kernel13GemmUniversalIN4cute5tupleIJiiiiEEENS1_10collective13CollectiveMmaINS1_34MainloopSm90TmaGmmaWarpSpecializedILi4ENS5_IJNS4_1CILi1EEESB_SB_EEENS1_35KernelTmaWarpSpecializedCooperativeEEENS5_IJNSA_ILi128EEESF_NSA_ILi64EEEEEENS_10tfloat32_tENS5_IJlSB_lEEESI_SJ_NS4_8TiledMMAINS4_8MMA_AtomIJNS4_4SM904GMMA30MMA_64x128x8_F32TF32TF32_SS_TNILNSN_7ScaleInE1ELSP_1EEEEEENS4_6LayoutINS5_IJNSA_ILi2EEESB_SB_EEENS5_IJSB_NSA_ILi0EEESV_EEEEENS5_IJNS4_10UnderscoreESY_SY_EEEEENS4_13SM90_TMA_LOADENS4_14ComposedLayoutINS4_7SwizzleILi3ELi4ELi3EEENS4_18smem_ptr_flag_bitsILi32EEENSS_INS5_IJNSA_ILi8EEENSA_ILi32EEEEEENS5_IJS18_SB_EEEEEEEvNS4_8identityES11_S1C_vS1D_EENS_8epilogue10collective6detail29Sm90TmaWarpSpecializedAdapterINS1G_15DefaultEpilogueISI_SJ_SJ_NS1F_6thread17LinearCombinationISI_Li1EffLNS1K_9ScaleType4KindE0ELNS_15FloatRoundStyleE2ESI_EENS1_15EpilogueDefaultEEEEEvvEEEEvNT_6ParamsE:
	.zero		1664


//--------------------- SYMBOLS --------------------------

	.type		.nv.reservedSmem.offset0,@object
	.size		.nv.reservedSmem.offset0,0x4
	.type		__assertfail,@function
